# CuTe-DSL kernel — source=cudnn_frontend_dsl family=grouped_gemm_swiglu
# config = {"ab_dtype": "Float4E2M1FN", "sf_vec": 32, "d_dtype": "Float4E2M1FN", "vector_f32": false, "mma_mn": [128, 128], "cluster_mn": [1, 1]}


// ===== COMPILED SASS (sm_100a) =====

	.target	sm_100a

	.elftype	@"ET_EXEC"


//--------------------- .note.nv.tkinfo           --------------------------
	.section	.note.nv.tkinfo,"",@"SHT_NOTE"
	.sectionflags	@"SHF_NOTE_NV_TKINFO"
	.tkinfo
        /*0018*/ 	.word	0x00000081
        /*0030*/ 	.string	""
        /*0030*/ 	.string	"ptxas"
        /*0030*/ 	.string	"Cuda compilation tools, release 12.9, V12.9.83"
        /*0030*/ 	.string	"Build system must define TOOLS_VERSION_EXTENDED"
        /*0030*/ 	.string	"-O 3 -arch sm_100a "



//--------------------- .note.nv.cuver            --------------------------
	.section	.note.nv.cuver,"",@"SHT_NOTE"
	.sectionflags	@"SHF_NOTE_NV_CUVER"
        /*0018*/ 	.short	0x0001
        /*001a*/ 	.short	0x0064
        /*001c*/ 	.short	0x0001
        /*001e*/ 	.short	0x0000
        /*0020*/ 	.short	0x0001
        /*0022*/ 	.short	0x0000


//--------------------- .nv.info                  --------------------------
	.section	.nv.info,"",@"SHT_CUDA_INFO"
	.align	4


	//----- nvinfo : EIATTR_REGCOUNT
	.align		4
        /*0000*/ 	.byte	0x04, 0x2f
        /*0002*/ 	.short	(.L_4 - .L_3)
	.align		4
.L_3:
        /*0004*/ 	.word	index@(kernel_cutlass_kernel_cudnngrouped_gemmgrouped_gemm_swiglugrouped_gemm_swiglu_quantBlockScaledContiguousGroupedGemmKernel_object_at__TiledMMA_ThrLayoutVMNK11110000_PermutationMNK____MMAAt_0)
        /*0008*/ 	.word	0x00000083


	//----- nvinfo : EIATTR_FRAME_SIZE
	.align		4
.L_4:
        /*000c*/ 	.byte	0x04, 0x11
        /*000e*/ 	.short	(.L_6 - .L_5)
	.align		4
.L_5:
        /*0010*/ 	.word	index@($__internal_2_$__cuda_sm10x_tcgen05_guardrail_trap_unallocated_columns_being_dealloced)
        /*0014*/ 	.word	0x00000000


	//----- nvinfo : EIATTR_FRAME_SIZE
	.align		4
.L_6:
        /*0018*/ 	.byte	0x04, 0x11
        /*001a*/ 	.short	(.L_8 - .L_7)
	.align		4
.L_7:
        /*001c*/ 	.word	index@($__internal_1_$__cuda_sm10x_tcgen05_guardrail_trap_phase_invalid_during_alloc)
        /*0020*/ 	.word	0x00000000


	//----- nvinfo : EIATTR_FRAME_SIZE
	.align		4
.L_8:
        /*0024*/ 	.byte	0x04, 0x11
        /*0026*/ 	.short	(.L_10 - .L_9)
	.align		4
.L_9:
        /*0028*/ 	.word	index@($__internal_0_$__cuda_sm10x_tcgen05_guardrail_trap_col_being_dealloced_not_returned_by_alloc)
        /*002c*/ 	.word	0x00000000


	//----- nvinfo : EIATTR_FRAME_SIZE
	.align		4
.L_10:
        /*0030*/ 	.byte	0x04, 0x11
        /*0032*/ 	.short	(.L_12 - .L_11)
	.align		4
.L_11:
        /*0034*/ 	.word	index@(kernel_cutlass_kernel_cudnngrouped_gemmgrouped_gemm_swiglugrouped_gemm_swiglu_quantBlockScaledContiguousGroupedGemmKernel_object_at__TiledMMA_ThrLayoutVMNK11110000_PermutationMNK____MMAAt_0)
        /*0038*/ 	.word	0x00000000


	//----- nvinfo : EIATTR_MIN_STACK_SIZE
	.align		4
.L_12:
        /*003c*/ 	.byte	0x04, 0x12
        /*003e*/ 	.short	(.L_14 - .L_13)
	.align		4
.L_13:
        /*0040*/ 	.word	index@(kernel_cutlass_kernel_cudnngrouped_gemmgrouped_gemm_swiglugrouped_gemm_swiglu_quantBlockScaledContiguousGroupedGemmKernel_object_at__TiledMMA_ThrLayoutVMNK11110000_PermutationMNK____MMAAt_0)
        /*0044*/ 	.word	0x00000000
.L_14:


//--------------------- .nv.info.kernel_cutlass_kernel_cudnngrouped_gemmgrouped_gemm_swiglugrouped_gemm_swiglu_quantBlockScaledContiguousGroupedGemmKernel_object_at__TiledMMA_ThrLayoutVMNK11110000_PermutationMNK____MMAAt_0 --------------------------
	.section	.nv.info.kernel_cutlass_kernel_cudnngrouped_gemmgrouped_gemm_swiglugrouped_gemm_swiglu_quantBlockScaledContiguousGroupedGemmKernel_object_at__TiledMMA_ThrLayoutVMNK11110000_PermutationMNK____MMAAt_0,"",@"SHT_CUDA_INFO"
	.sectionflags	@""
	.align	4


	//----- nvinfo : EIATTR_CUDA_API_VERSION
	.align		4
        /*0000*/ 	.byte	0x04, 0x37
        /*0002*/ 	.short	(.L_16 - .L_15)
.L_15:
        /*0004*/ 	.word	0x00000081


	//----- nvinfo : EIATTR_KPARAM_INFO
	.align		4
.L_16:
        /*0008*/ 	.byte	0x04, 0x17
        /*000a*/ 	.short	(.L_18 - .L_17)
.L_17:
        /*000c*/ 	.word	0x00000000
        /*0010*/ 	.short	0x000f
        /*0012*/ 	.short	0x03f8
        /*0014*/ 	.byte	0x00, 0xf0, 0x31, 0x00


	//----- nvinfo : EIATTR_KPARAM_INFO
	.align		4
.L_18:
        /*0018*/ 	.byte	0x04, 0x17
        /*001a*/ 	.short	(.L_20 - .L_19)
.L_19:
        /*001c*/ 	.word	0x00000000
        /*0020*/ 	.short	0x000e
        /*0022*/ 	.short	0x03ec
        /*0024*/ 	.byte	0x00, 0xf0, 0x31, 0x00


	//----- nvinfo : EIATTR_KPARAM_INFO
	.align		4
.L_20:
        /*0028*/ 	.byte	0x04, 0x17
        /*002a*/ 	.short	(.L_22 - .L_21)
.L_21:
        /*002c*/ 	.word	0x00000000
        /*0030*/ 	.short	0x000d
        /*0032*/ 	.short	0x03e0
        /*0034*/ 	.byte	0x00, 0xf0, 0x31, 0x00


	//----- nvinfo : EIATTR_KPARAM_INFO
	.align		4
.L_22:
        /*0038*/ 	.byte	0x04, 0x17
        /*003a*/ 	.short	(.L_24 - .L_23)
.L_23:
        /*003c*/ 	.word	0x00000000
        /*0040*/ 	.short	0x000c
        /*0042*/ 	.short	0x03d8
        /*0044*/ 	.byte	0x00, 0xf0, 0x21, 0x00


	//----- nvinfo : EIATTR_KPARAM_INFO
	.align		4
.L_24:
        /*0048*/ 	.byte	0x04, 0x17
        /*004a*/ 	.short	(.L_26 - .L_25)
.L_25:
        /*004c*/ 	.word	0x00000000
        /*0050*/ 	.short	0x000b
        /*0052*/ 	.short	0x03d0
        /*0054*/ 	.byte	0x00, 0xf0, 0x21, 0x00


	//----- nvinfo : EIATTR_KPARAM_INFO
	.align		4
.L_26:
        /*0058*/ 	.byte	0x04, 0x17
        /*005a*/ 	.short	(.L_28 - .L_27)
.L_27:
        /*005c*/ 	.word	0x00000000
        /*0060*/ 	.short	0x000a
        /*0062*/ 	.short	0x03c8
        /*0064*/ 	.byte	0x00, 0xf0, 0x21, 0x00


	//----- nvinfo : EIATTR_KPARAM_INFO
	.align		4
.L_28:
        /*0068*/ 	.byte	0x04, 0x17
        /*006a*/ 	.short	(.L_30 - .L_29)
.L_29:
        /*006c*/ 	.word	0x00000000
        /*0070*/ 	.short	0x0009
        /*0072*/ 	.short	0x03c0
        /*0074*/ 	.byte	0x00, 0xf0, 0x21, 0x00


	//----- nvinfo : EIATTR_KPARAM_INFO
	.align		4
.L_30:
        /*0078*/ 	.byte	0x04, 0x17
        /*007a*/ 	.short	(.L_32 - .L_31)
.L_31:
        /*007c*/ 	.word	0x00000000
        /*0080*/ 	.short	0x0008
        /*0082*/ 	.short	0x0340
        /*0084*/ 	.byte	0x00, 0xf0, 0x01, 0x02


	//----- nvinfo : EIATTR_KPARAM_INFO
	.align		4
.L_32:
        /*0088*/ 	.byte	0x04, 0x17
        /*008a*/ 	.short	(.L_34 - .L_33)
.L_33:
        /*008c*/ 	.word	0x00000000
        /*0090*/ 	.short	0x0007
        /*0092*/ 	.short	0x02c0
        /*0094*/ 	.byte	0x00, 0xf0, 0x01, 0x02


	//----- nvinfo : EIATTR_KPARAM_INFO
	.align		4
.L_34:
        /*0098*/ 	.byte	0x04, 0x17
        /*009a*/ 	.short	(.L_36 - .L_35)
.L_35:
        /*009c*/ 	.word	0x00000000
        /*00a0*/ 	.short	0x0006
        /*00a2*/ 	.short	0x0240
        /*00a4*/ 	.byte	0x00, 0xf0, 0x01, 0x02


	//----- nvinfo : EIATTR_KPARAM_INFO
	.align		4
.L_36:
        /*00a8*/ 	.byte	0x04, 0x17
        /*00aa*/ 	.short	(.L_38 - .L_37)
.L_37:
        /*00ac*/ 	.word	0x00000000
        /*00b0*/ 	.short	0x0005
        /*00b2*/ 	.short	0x01c0
        /*00b4*/ 	.byte	0x00, 0xf0, 0x01, 0x02


	//----- nvinfo : EIATTR_KPARAM_INFO
	.align		4
.L_38:
        /*00b8*/ 	.byte	0x04, 0x17
        /*00ba*/ 	.short	(.L_40 - .L_39)
.L_39:
        /*00bc*/ 	.word	0x00000000
        /*00c0*/ 	.short	0x0004
        /*00c2*/ 	.short	0x0140
        /*00c4*/ 	.byte	0x00, 0xf0, 0x01, 0x02


	//----- nvinfo : EIATTR_KPARAM_INFO
	.align		4
.L_40:
        /*00c8*/ 	.byte	0x04, 0x17
        /*00ca*/ 	.short	(.L_42 - .L_41)
.L_41:
        /*00cc*/ 	.word	0x00000000
        /*00d0*/ 	.short	0x0003
        /*00d2*/ 	.short	0x00c0
        /*00d4*/ 	.byte	0x00, 0xf0, 0x01, 0x02


	//----- nvinfo : EIATTR_KPARAM_INFO
	.align		4
.L_42:
        /*00d8*/ 	.byte	0x04, 0x17
        /*00da*/ 	.short	(.L_44 - .L_43)
.L_43:
        /*00dc*/ 	.word	0x00000000
        /*00e0*/ 	.short	0x0002
        /*00e2*/ 	.short	0x0040
        /*00e4*/ 	.byte	0x00, 0xf0, 0x01, 0x02


	//----- nvinfo : EIATTR_KPARAM_INFO
	.align		4
.L_44:
        /*00e8*/ 	.byte	0x04, 0x17
        /*00ea*/ 	.short	(.L_46 - .L_45)
.L_45:
        /*00ec*/ 	.word	0x00000000
        /*00f0*/ 	.short	0x0001
        /*00f2*/ 	.short	0x000c
        /*00f4*/ 	.byte	0x00, 0xf0, 0x31, 0x00


	//----- nvinfo : EIATTR_KPARAM_INFO
	.align		4
.L_46:
        /*00f8*/ 	.byte	0x04, 0x17
        /*00fa*/ 	.short	(.L_48 - .L_47)
.L_47:
        /*00fc*/ 	.word	0x00000000
        /*0100*/ 	.short	0x0000
        /*0102*/ 	.short	0x0000
        /*0104*/ 	.byte	0x00, 0xf0, 0x31, 0x00


	//----- nvinfo : EIATTR_AT_ENTRY_FRAGMENTS
	.align		4
.L_48:
        /*0108*/ 	.byte	0x04, 0x4f
        /*010a*/ 	.short	(.L_50 - .L_49)


	//   ....[0]....
.L_49:
        /*010c*/ 	.word	0x00000004


	//----- nvinfo : EIATTR_RESERVED_SMEM_USED
	.align		4
.L_50:
        /*0110*/ 	.byte	0x01, 0x41
	.zero		2


	//----- nvinfo : EIATTR_SPARSE_MMA_MASK
	.align		4
        /*0114*/ 	.byte	0x03, 0x50
        /*0116*/ 	.short	0x0000


	//----- nvinfo : EIATTR_TCGEN05_1CTA_USED
	.align		4
        /*0118*/ 	.byte	0x01, 0x51
	.zero		2


	//----- nvinfo : EIATTR_MAXREG_COUNT
	.align		4
        /*011c*/ 	.byte	0x03, 0x1b
        /*011e*/ 	.short	0x00ff


	//----- nvinfo : EIATTR_NUM_BARRIERS
	.align		4
        /*0120*/ 	.byte	0x02, 0x4c
        /*0122*/ 	.byte	0x05
	.zero		1


	//----- nvinfo : EIATTR_INT_WARP_WIDE_INSTR_OFFSETS
	.align		4
        /*0124*/ 	.byte	0x04, 0x31
        /*0126*/ 	.short	(.L_52 - .L_51)


	//   ....[0]....
.L_51:
        /*0128*/ 	.word	0x00004db0


	//   ....[1]....
        /*012c*/ 	.word	0x00004df0


	//----- nvinfo : EIATTR_COOP_GROUP_MASK_REGIDS
	.align		4
.L_52:
        /*0130*/ 	.byte	0x04, 0x29
        /*0132*/ 	.short	(.L_54 - .L_53)


	//   ....[0]....
.L_53:
        /*0134*/ 	.word	0xffffffff


	//   ....[1]....
        /*0138*/ 	.word	0xffffffff


	//   ....[2]....
        /*013c*/ 	.word	0xffffffff


	//   ....[3]....
        /*0140*/ 	.word	0xffffffff


	//   ....[4]....
        /*0144*/ 	.word	0xffffffff


	//   ....[5]....
        /*0148*/ 	.word	0xffffffff


	//   ....[6]....
        /*014c*/ 	.word	0xffffffff


	//   ....[7]....
        /*0150*/ 	.word	0xffffffff


	//   ....[8]....
        /*0154*/ 	.word	0xffffffff


	//----- nvinfo : EIATTR_COOP_GROUP_INSTR_OFFSETS
	.align		4
.L_54:
        /*0158*/ 	.byte	0x04, 0x28
        /*015a*/ 	.short	(.L_56 - .L_55)


	//   ....[0]....
.L_55:
        /*015c*/ 	.word	0x000000b0


	//   ....[1]....
        /*0160*/ 	.word	0x000009c0


	//   ....[2]....
        /*0164*/ 	.word	0x00000c00


	//   ....[3]....
        /*0168*/ 	.word	0x00000c60


	//   ....[4]....
        /*016c*/ 	.word	0x00002580


	//   ....[5]....
        /*0170*/ 	.word	0x00002840


	//   ....[6]....
        /*0174*/ 	.word	0x000049a0


	//   ....[7]....
        /*0178*/ 	.word	0x00004c50


	//   ....[8]....
        /*017c*/ 	.word	0x00004ea0


	//----- nvinfo : EIATTR_VRC_CTA_INIT_COUNT
	.align		4
.L_56:
        /*0180*/ 	.byte	0x02, 0x4a
        /*0182*/ 	.byte	0x80
	.zero		1


	//----- nvinfo : EIATTR_MBARRIER_INSTR_OFFSETS
	.align		4
        /*0184*/ 	.byte	0x04, 0x39
        /*0186*/ 	.short	(.L_58 - .L_57)


	//   ....[0]....
.L_57:
        /*0188*/ 	.word	0x00000330
        /*018c*/ 	.word	0x000000ff
        /*0190*/ 	.word	0x00000000
        /*0194*/ 	.short	0x0100
        /*0196*/ 	.byte	0x05
	.zero		1


	//   ....[1]....
        /*0198*/ 	.word	0x00000340
        /*019c*/ 	.word	0x000000ff
        /*01a0*/ 	.word	0x00000008
        /*01a4*/ 	.short	0x0100
        /*01a6*/ 	.byte	0x05
	.zero		1


	//   ....[2]....
        /*01a8*/ 	.word	0x00000350
        /*01ac*/ 	.word	0x000000ff
        /*01b0*/ 	.word	0x00000010
        /*01b4*/ 	.short	0x0100
        /*01b6*/ 	.byte	0x05
	.zero		1


	//   ....[3]....
        /*01b8*/ 	.word	0x00000360
        /*01bc*/ 	.word	0x000000ff
        /*01c0*/ 	.word	0x00000018
        /*01c4*/ 	.short	0x0100
        /*01c6*/ 	.byte	0x05
	.zero		1


	//   ....[4]....
        /*01c8*/ 	.word	0x00000370
        /*01cc*/ 	.word	0x000000ff
        /*01d0*/ 	.word	0x00000020
        /*01d4*/ 	.short	0x0100
        /*01d6*/ 	.byte	0x05
	.zero		1


	//   ....[5]....
        /*01d8*/ 	.word	0x00000380
        /*01dc*/ 	.word	0x000000ff
        /*01e0*/ 	.word	0x00000028
        /*01e4*/ 	.short	0x0100
        /*01e6*/ 	.byte	0x05
	.zero		1


	//   ....[6]....
        /*01e8*/ 	.word	0x00000390
        /*01ec*/ 	.word	0x000000ff
        /*01f0*/ 	.word	0x00000030
        /*01f4*/ 	.short	0x0100
        /*01f6*/ 	.byte	0x05
	.zero		1


	//   ....[7]....
        /*01f8*/ 	.word	0x000003a0
        /*01fc*/ 	.word	0x000000ff
        /*0200*/ 	.word	0x00000038
        /*0204*/ 	.short	0x0100
        /*0206*/ 	.byte	0x05
	.zero		1


	//   ....[8]....
        /*0208*/ 	.word	0x000003b0
        /*020c*/ 	.word	0x000000ff
        /*0210*/ 	.word	0x00000040
        /*0214*/ 	.short	0x0100
        /*0216*/ 	.byte	0x05
	.zero		1


	//   ....[9]....
        /*0218*/ 	.word	0x000003c0
        /*021c*/ 	.word	0x000000ff
        /*0220*/ 	.word	0x00000048
        /*0224*/ 	.short	0x0100
        /*0226*/ 	.byte	0x05
	.zero		1


	//   ....[10]....
        /*0228*/ 	.word	0x000003d0
        /*022c*/ 	.word	0x000000ff
        /*0230*/ 	.word	0x00000050
        /*0234*/ 	.short	0x0100
        /*0236*/ 	.byte	0x05
	.zero		1


	//   ....[11]....
        /*0238*/ 	.word	0x000003e0
        /*023c*/ 	.word	0x000000ff
        /*0240*/ 	.word	0x00000058
        /*0244*/ 	.short	0x0100
        /*0246*/ 	.byte	0x05
	.zero		1


	//   ....[12]....
        /*0248*/ 	.word	0x000004f0
        /*024c*/ 	.word	0x000000ff
        /*0250*/ 	.word	0x00000060
        /*0254*/ 	.short	0x0100
        /*0256*/ 	.byte	0x06
	.zero		1


	//   ....[13]....
        /*0258*/ 	.word	0x00000500
        /*025c*/ 	.word	0x000000ff
        /*0260*/ 	.word	0x00000068
        /*0264*/ 	.short	0x0100
        /*0266*/ 	.byte	0x06
	.zero		1


	//   ....[14]....
        /*0268*/ 	.word	0x00000510
        /*026c*/ 	.word	0x000000ff
        /*0270*/ 	.word	0x00000070
        /*0274*/ 	.short	0x0100
        /*0276*/ 	.byte	0x06
	.zero		1


	//   ....[15]....
        /*0278*/ 	.word	0x00000520
        /*027c*/ 	.word	0x000000ff
        /*0280*/ 	.word	0x00000078
        /*0284*/ 	.short	0x0100
        /*0286*/ 	.byte	0x06
	.zero		1


	//   ....[16]....
        /*0288*/ 	.word	0x00000630
        /*028c*/ 	.word	0x000000ff
        /*0290*/ 	.word	0x00000080
        /*0294*/ 	.short	0x0100
        /*0296*/ 	.byte	0x06
	.zero		1


	//   ....[17]....
        /*0298*/ 	.word	0x00000640
        /*029c*/ 	.word	0x000000ff
        /*02a0*/ 	.word	0x00000088
        /*02a4*/ 	.short	0x0100
        /*02a6*/ 	.byte	0x06
	.zero		1


	//   ....[18]....
        /*02a8*/ 	.word	0x00000650
        /*02ac*/ 	.word	0x000000ff
        /*02b0*/ 	.word	0x00000090
        /*02b4*/ 	.short	0x0100
        /*02b6*/ 	.byte	0x06
	.zero		1


	//   ....[19]....
        /*02b8*/ 	.word	0x00000660
        /*02bc*/ 	.word	0x000000ff
        /*02c0*/ 	.word	0x00000098
        /*02c4*/ 	.short	0x0100
        /*02c6*/ 	.byte	0x06
	.zero		1


	//   ....[20]....
        /*02c8*/ 	.word	0x00000cc0
        /*02cc*/ 	.word	0x0000000e
        /*02d0*/ 	.word	0x00000090
        /*02d4*/ 	.short	0x010a
        /*02d6*/ 	.byte	0xff
	.zero		1


	//   ....[21]....
        /*02d8*/ 	.word	0x00000da0
        /*02dc*/ 	.word	0x0000000e
        /*02e0*/ 	.word	0x00000080
        /*02e4*/ 	.short	0x0101
        /*02e6*/ 	.byte	0xff
	.zero		1


	//   ....[22]....
        /*02e8*/ 	.word	0x00000fb0
        /*02ec*/ 	.word	0x00000002
        /*02f0*/ 	.word	0x00000090
        /*02f4*/ 	.short	0x010a
        /*02f6*/ 	.byte	0xff
	.zero		1


	//   ....[23]....
        /*02f8*/ 	.word	0x000010d0
        /*02fc*/ 	.word	0x00000002
        /*0300*/ 	.word	0x00000080
        /*0304*/ 	.short	0x0101
        /*0306*/ 	.byte	0xff
	.zero		1


	//   ....[24]....
        /*0308*/ 	.word	0x000010e0
        /*030c*/ 	.word	0x00000008
        /*0310*/ 	.word	0x00000090
        /*0314*/ 	.short	0x010a
        /*0316*/ 	.byte	0xff
	.zero		1


	//   ....[25]....
        /*0318*/ 	.word	0x00001150
        /*031c*/ 	.word	0x000000ff
        /*0320*/ 	.word	0x00000080
        /*0324*/ 	.short	0x010a
        /*0326*/ 	.byte	0x17
	.zero		1


	//   ....[26]....
        /*0328*/ 	.word	0x000011d0
        /*032c*/ 	.word	0x000000ff
        /*0330*/ 	.word	0x00000090
        /*0334*/ 	.short	0x0101
        /*0336*/ 	.byte	0x17
	.zero		1


	//   ....[27]....
        /*0338*/ 	.word	0x00001390
        /*033c*/ 	.word	0x000000ff
        /*0340*/ 	.word	0x00000030
        /*0344*/ 	.short	0x010a
        /*0346*/ 	.byte	0x05
	.zero		1


	//   ....[28]....
        /*0348*/ 	.word	0x000014d0
        /*034c*/ 	.word	0x000000ff
        /*0350*/ 	.word	0x00000030
        /*0354*/ 	.short	0x010a
        /*0356*/ 	.byte	0x05
	.zero		1


	//   ....[29]....
        /*0358*/ 	.word	0x00001620
        /*035c*/ 	.word	0x000000ff
        /*0360*/ 	.word	0x00000030
        /*0364*/ 	.short	0x010a
        /*0366*/ 	.byte	0x16
	.zero		1


	//   ....[30]....
        /*0368*/ 	.word	0x00001660
        /*036c*/ 	.word	0x00000003
        /*0370*/ 	.word	0x00000080
        /*0374*/ 	.short	0x010a
        /*0376*/ 	.byte	0xff
	.zero		1


	//   ....[31]....
        /*0378*/ 	.word	0x00001700
        /*037c*/ 	.word	0x00000003
        /*0380*/ 	.word	0x00000090
        /*0384*/ 	.short	0x0101
        /*0386*/ 	.byte	0xff
	.zero		1


	//   ....[32]....
        /*0388*/ 	.word	0x000018f0
        /*038c*/ 	.word	0x000000ff
        /*0390*/ 	.word	0x00000030
        /*0394*/ 	.short	0x010a
        /*0396*/ 	.byte	0x05
	.zero		1


	//   ....[33]....
        /*0398*/ 	.word	0x000019b0
        /*039c*/ 	.word	0x000000ff
        /*03a0*/ 	.word	0x00000080
        /*03a4*/ 	.short	0x010a
        /*03a6*/ 	.byte	0x0c
	.zero		1


	//   ....[34]....
        /*03a8*/ 	.word	0x00001a40
        /*03ac*/ 	.word	0x000000ff
        /*03b0*/ 	.word	0x00000090
        /*03b4*/ 	.short	0x0101
        /*03b6*/ 	.byte	0x0c
	.zero		1


	//   ....[35]....
        /*03b8*/ 	.word	0x00001e80
        /*03bc*/ 	.word	0x000000ff
        /*03c0*/ 	.word	0x00000000
        /*03c4*/ 	.short	0x010a
        /*03c6*/ 	.byte	0x10
	.zero		1


	//   ....[36]....
        /*03c8*/ 	.word	0x00001e90
        /*03cc*/ 	.word	0x000000ff
        /*03d0*/ 	.word	0x00000070
        /*03d4*/ 	.short	0x010a
        /*03d6*/ 	.byte	0x12
	.zero		1


	//   ....[37]....
        /*03d8*/ 	.word	0x00001eb0
        /*03dc*/ 	.word	0x000000ff
        /*03e0*/ 	.word	0x00000070
        /*03e4*/ 	.short	0x010a
        /*03e6*/ 	.byte	0x12
	.zero		1


	//   ....[38]....
        /*03e8*/ 	.word	0x00002100
        /*03ec*/ 	.word	0x000000ff
        /*03f0*/ 	.word	0x00000000
        /*03f4*/ 	.short	0x010a
        /*03f6*/ 	.byte	0x0d
	.zero		1


	//   ....[39]....
        /*03f8*/ 	.word	0x00002270
        /*03fc*/ 	.word	0x000000ff
        /*0400*/ 	.word	0x00000000
        /*0404*/ 	.short	0x010a
        /*0406*/ 	.byte	0x10
	.zero		1


	//   ....[40]....
        /*0408*/ 	.word	0x00002360
        /*040c*/ 	.word	0x000000ff
        /*0410*/ 	.word	0x00000070
        /*0414*/ 	.short	0x010a
        /*0416*/ 	.byte	0x10
	.zero		1


	//   ....[41]....
        /*0418*/ 	.word	0x00002370
        /*041c*/ 	.word	0x00000000
        /*0420*/ 	.word	0x00000080
        /*0424*/ 	.short	0x010a
        /*0426*/ 	.byte	0xff
	.zero		1


	//   ....[42]....
        /*0428*/ 	.word	0x00002410
        /*042c*/ 	.word	0x00000000
        /*0430*/ 	.word	0x00000090
        /*0434*/ 	.short	0x0101
        /*0436*/ 	.byte	0xff
	.zero		1


	//   ....[43]....
        /*0438*/ 	.word	0x00002520
        /*043c*/ 	.word	0x00000000
        /*0440*/ 	.word	0x00000070
        /*0444*/ 	.short	0x010a
        /*0446*/ 	.byte	0xff
	.zero		1


	//   ....[44]....
        /*0448*/ 	.word	0x000028b0
        /*044c*/ 	.word	0x00000003
        /*0450*/ 	.word	0x00000080
        /*0454*/ 	.short	0x010a
        /*0456*/ 	.byte	0xff
	.zero		1


	//   ....[45]....
        /*0458*/ 	.word	0x00002910
        /*045c*/ 	.word	0x00000003
        /*0460*/ 	.word	0x00000090
        /*0464*/ 	.short	0x0101
        /*0466*/ 	.byte	0xff
	.zero		1


	//   ....[46]....
        /*0468*/ 	.word	0x00002cc0
        /*046c*/ 	.word	0x00000034
        /*0470*/ 	.word	0x00000060
        /*0474*/ 	.short	0x010a
        /*0476*/ 	.byte	0xff
	.zero		1


	//   ....[47]....
        /*0478*/ 	.word	0x00004950
        /*047c*/ 	.word	0x00000034
        /*0480*/ 	.word	0x00000070
        /*0484*/ 	.short	0x0101
        /*0486*/ 	.byte	0xff
	.zero		1


	//   ....[48]....
        /*0488*/ 	.word	0x00004960
        /*048c*/ 	.word	0x00000005
        /*0490*/ 	.word	0x00000080
        /*0494*/ 	.short	0x010a
        /*0496*/ 	.byte	0xff
	.zero		1


	//   ....[49]....
        /*0498*/ 	.word	0x00004a20
        /*049c*/ 	.word	0x00000005
        /*04a0*/ 	.word	0x00000090
        /*04a4*/ 	.short	0x0101
        /*04a6*/ 	.byte	0xff
	.zero		1


	//   ....[50]....
        /*04a8*/ 	.word	0x00004ef0
        /*04ac*/ 	.word	0x0000000e
        /*04b0*/ 	.word	0x00000090
        /*04b4*/ 	.short	0x010a
        /*04b6*/ 	.byte	0xff
	.zero		1


	//   ....[51]....
        /*04b8*/ 	.word	0x00004f50
        /*04bc*/ 	.word	0x00000002
        /*04c0*/ 	.word	0x00000090
        /*04c4*/ 	.short	0x010a
        /*04c6*/ 	.byte	0xff
	.zero		1


	//   ....[52]....
        /*04c8*/ 	.word	0x00004fb0
        /*04cc*/ 	.word	0x00000008
        /*04d0*/ 	.word	0x00000090
        /*04d4*/ 	.short	0x010a
        /*04d6*/ 	.byte	0xff
	.zero		1


	//   ....[53]....
        /*04d8*/ 	.word	0x00005010
        /*04dc*/ 	.word	0x00000000
        /*04e0*/ 	.word	0x00000080
        /*04e4*/ 	.short	0x010a
        /*04e6*/ 	.byte	0xff
	.zero		1


	//   ....[54]....
        /*04e8*/ 	.word	0x00005090
        /*04ec*/ 	.word	0x00000000
        /*04f0*/ 	.word	0x00000030
        /*04f4*/ 	.short	0x010a
        /*04f6*/ 	.byte	0xff
	.zero		1


	//   ....[55]....
        /*04f8*/ 	.word	0x000050f0
        /*04fc*/ 	.word	0x00000003
        /*0500*/ 	.word	0x00000080
        /*0504*/ 	.short	0x010a
        /*0506*/ 	.byte	0xff
	.zero		1


	//   ....[56]....
        /*0508*/ 	.word	0x00005170
        /*050c*/ 	.word	0x00000000
        /*0510*/ 	.word	0x00000030
        /*0514*/ 	.short	0x010a
        /*0516*/ 	.byte	0xff
	.zero		1


	//   ....[57]....
        /*0518*/ 	.word	0x000051d0
        /*051c*/ 	.word	0x00000002
        /*0520*/ 	.word	0x00000080
        /*0524*/ 	.short	0x010a
        /*0526*/ 	.byte	0xff
	.zero		1


	//   ....[58]....
        /*0528*/ 	.word	0x00005240
        /*052c*/ 	.word	0x00000000
        /*0530*/ 	.word	0x00000070
        /*0534*/ 	.short	0x010a
        /*0536*/ 	.byte	0xff
	.zero		1


	//   ....[59]....
        /*0538*/ 	.word	0x000052c0
        /*053c*/ 	.word	0x00000000
        /*0540*/ 	.word	0x00000000
        /*0544*/ 	.short	0x010a
        /*0546*/ 	.byte	0xff
	.zero		1


	//   ....[60]....
        /*0548*/ 	.word	0x00005320
        /*054c*/ 	.word	0x00000000
        /*0550*/ 	.word	0x00000080
        /*0554*/ 	.short	0x010a
        /*0556*/ 	.byte	0xff
	.zero		1


	//   ....[61]....
        /*0558*/ 	.word	0x00005380
        /*055c*/ 	.word	0x00000000
        /*0560*/ 	.word	0x00000070
        /*0564*/ 	.short	0x010a
        /*0566*/ 	.byte	0xff
	.zero		1


	//   ....[62]....
        /*0568*/ 	.word	0x000053d0
        /*056c*/ 	.word	0x00000003
        /*0570*/ 	.word	0x00000080
        /*0574*/ 	.short	0x010a
        /*0576*/ 	.byte	0xff
	.zero		1


	//   ....[63]....
        /*0578*/ 	.word	0x00005430
        /*057c*/ 	.word	0x00000034
        /*0580*/ 	.word	0x00000060
        /*0584*/ 	.short	0x010a
        /*0586*/ 	.byte	0xff
	.zero		1


	//   ....[64]....
        /*0588*/ 	.word	0x000054a0
        /*058c*/ 	.word	0x00000005
        /*0590*/ 	.word	0x00000080
        /*0594*/ 	.short	0x010a
        /*0596*/ 	.byte	0xff
	.zero		1


	//----- nvinfo : EIATTR_NUM_MBARRIERS
	.align		4
.L_58:
        /*0598*/ 	.byte	0x03, 0x38
        /*059a*/ 	.short	0x0014


	//----- nvinfo : EIATTR_EXIT_INSTR_OFFSETS
	.align		4
        /*059c*/ 	.byte	0x04, 0x1c
        /*059e*/ 	.short	(.L_60 - .L_59)


	//   ....[0]....
.L_59:
        /*05a0*/ 	.word	0x00002550


	//   ....[1]....
        /*05a4*/ 	.word	0x00004ed0


	//----- nvinfo : EIATTR_MAX_THREADS
	.align		4
.L_60:
        /*05a8*/ 	.byte	0x04, 0x05
        /*05aa*/ 	.short	(.L_62 - .L_61)
.L_61:
        /*05ac*/ 	.word	0x000000e0
        /*05b0*/ 	.word	0x00000001
        /*05b4*/ 	.word	0x00000001


	//----- nvinfo : EIATTR_CRS_STACK_SIZE
	.align		4
.L_62:
        /*05b8*/ 	.byte	0x04, 0x1e
        /*05ba*/ 	.short	(.L_64 - .L_63)
.L_63:
        /*05bc*/ 	.word	0x00000000


	//----- nvinfo : EIATTR_CBANK_PARAM_SIZE
	.align		4
.L_64:
        /*05c0*/ 	.byte	0x03, 0x19
        /*05c2*/ 	.short	0x0404


	//----- nvinfo : EIATTR_PARAM_CBANK
	.align		4
        /*05c4*/ 	.byte	0x04, 0x0a
        /*05c6*/ 	.short	(.L_66 - .L_65)
	.align		4
.L_65:
        /*05c8*/ 	.word	index@(.nv.constant0.kernel_cutlass_kernel_cudnngrouped_gemmgrouped_gemm_swiglugrouped_gemm_swiglu_quantBlockScaledContiguousGroupedGemmKernel_object_at__TiledMMA_ThrLayoutVMNK11110000_PermutationMNK____MMAAt_0)
        /*05cc*/ 	.short	0x0380
        /*05ce*/ 	.short	0x0404


	//----- nvinfo : EIATTR_SW_WAR
	.align		4
.L_66:
        /*05d0*/ 	.byte	0x04, 0x36
        /*05d2*/ 	.short	(.L_68 - .L_67)
.L_67:
        /*05d4*/ 	.word	0x00000008
.L_68:


//--------------------- .nv.compat                --------------------------
	.section	.nv.compat,"",@"SHT_CUDA_COMPAT_INFO"
	.align	4
        /*0000*/ 	.byte	0x02, 0x02, 0x02, 0x00, 0x02, 0x05, 0x05, 0x00, 0x02, 0x03, 0x01, 0x00, 0x02, 0x06, 0x01, 0x00


//--------------------- .nv.callgraph             --------------------------
	.section	.nv.callgraph,"",@"SHT_CUDA_CALLGRAPH"
	.align	4
	.sectionentsize	8
	.align		4
        /*0000*/ 	.word	0x00000000
	.align		4
        /*0004*/ 	.word	0xffffffff
	.align		4
        /*0008*/ 	.word	0x00000000
	.align		4
        /*000c*/ 	.word	0xfffffffe
	.align		4
        /*0010*/ 	.word	0x00000000
	.align		4
        /*0014*/ 	.word	0xfffffffd
	.align		4
        /*0018*/ 	.word	0x00000000
	.align		4
        /*001c*/ 	.word	0xfffffffc


//--------------------- .text.kernel_cutlass_kernel_cudnngrouped_gemmgrouped_gemm_swiglugrouped_gemm_swiglu_quantBlockScaledContiguousGroupedGemmKernel_object_at__TiledMMA_ThrLayoutVMNK11110000_PermutationMNK____MMAAt_0 --------------------------
	.section	.text.kernel_cutlass_kernel_cudnngrouped_gemmgrouped_gemm_swiglugrouped_gemm_swiglu_quantBlockScaledContiguousGroupedGemmKernel_object_at__TiledMMA_ThrLayoutVMNK11110000_PermutationMNK____MMAAt_0,"ax",@progbits
	.align	128
        .global         kernel_cutlass_kernel_cudnngrouped_gemmgrouped_gemm_swiglugrouped_gemm_swiglu_quantBlockScaledContiguousGroupedGemmKernel_object_at__TiledMMA_ThrLayoutVMNK11110000_PermutationMNK____MMAAt_0
        .type           kernel_cutlass_kernel_cudnngrouped_gemmgrouped_gemm_swiglugrouped_gemm_swiglu_quantBlockScaledContiguousGroupedGemmKernel_object_at__TiledMMA_ThrLayoutVMNK11110000_PermutationMNK____MMAAt_0,@function
        .size           kernel_cutlass_kernel_cudnngrouped_gemmgrouped_gemm_swiglugrouped_gemm_swiglu_quantBlockScaledContiguousGroupedGemmKernel_object_at__TiledMMA_ThrLayoutVMNK11110000_PermutationMNK____MMAAt_0,(.L_x_83 - kernel_cutlass_kernel_cudnngrouped_gemmgrouped_gemm_swiglugrouped_gemm_swiglu_quantBlockScaledContiguousGroupedGemmKernel_object_at__TiledMMA_ThrLayoutVMNK11110000_PermutationMNK____MMAAt_0)
        .other          kernel_cutlass_kernel_cudnngrouped_gemmgrouped_gemm_swiglugrouped_gemm_swiglu_quantBlockScaledContiguousGroupedGemmKernel_object_at__TiledMMA_ThrLayoutVMNK11110000_PermutationMNK____MMAAt_0,@"STO_CUDA_ENTRY STV_DEFAULT"
kernel_cutlass_kernel_cudnngrouped_gemmgrouped_gemm_swiglugrouped_gemm_swiglu_quantBlockScaledContiguousGroupedGemmKernel_object_at__TiledMMA_ThrLayoutVMNK11110000_PermutationMNK____MMAAt_0:
.text.kernel_cutlass_kernel_cudnngrouped_gemmgrouped_gemm_swiglugrouped_gemm_swiglu_quantBlockScaledContiguousGroupedGemmKernel_object_at__TiledMMA_ThrLayoutVMNK11110000_PermutationMNK____MMAAt_0:
[----:B------:R-:W1:Y:S01]  /*0000*/  LDC R1, c[0x0][0x37c] ;  /* 0x0000df00ff017b82 */ /* 0x000e620000000800 */
[----:B------:R-:W2:Y:S01]  /*0010*/  S2R R3, SR_TID.Y ;  /* 0x0000000000037919 */ /* 0x000ea20000002200 */
[----:B------:R-:W3:Y:S01]  /*0020*/  LDCU UR5, c[0x0][0x360] ;  /* 0x00006c00ff0577ac */ /* 0x000ee20008000800 */
[----:B------:R-:W2:Y:S01]  /*0030*/  S2R R0, SR_TID.Z ;  /* 0x0000000000007919 */ /* 0x000ea20000002300 */
[----:B------:R-:W2:Y:S01]  /*0040*/  LDCU UR4, c[0x0][0x364] ;  /* 0x00006c80ff0477ac */ /* 0x000ea20008000800 */
[----:B------:R-:W3:Y:S01]  /*0050*/  S2R R58, SR_TID.X ;  /* 0x00000000003a7919 */ /* 0x000ee20000002100 */
[----:B--2---:R-:W-:Y:S01]  /*0060*/  IMAD R3, R0, UR4, R3 ;  /* 0x0000000400037c24 */ /* 0x004fe2000f8e0203 */
[----:B------:R-:W2:Y:S03]  /*0070*/  LDCU.U8 UR4, c[0x0][0x381] ;  /* 0x00007020ff0477ac */ /* 0x000ea60008000000 */
[----:B---3--:R-:W-:Y:S01]  /*0080*/  IMAD R75, R3, UR5, R58 ;  /* 0x00000005034b7c24 */ /* 0x008fe2000f8e023a */
[----:B------:R-:W3:Y:S04]  /*0090*/  LDCU.U8 UR5, c[0x0][0x382] ;  /* 0x00007040ff0577ac */ /* 0x000ee80008000000 */
[----:B------:R-:W-:-:S06]  /*00a0*/  SHF.R.U32.HI R75, RZ, 0x5, R75 ;  /* 0x00000005ff4b7819 */ /* 0x000fcc000001164b */
[----:B------:R-:W4:Y:S01]  /*00b0*/  SHFL.IDX PT, R75, R75, RZ, 0x1f ;  /* 0x00001fff4b4b7589 */ /* 0x000f2200000e0000 */
[----:B--2---:R-:W-:Y:S02]  /*00c0*/  ULOP3.LUT UR4, UR4, 0x1, URZ, 0xc0, !UPT ;  /* 0x0000000104047892 */ /* 0x004fe4000f8ec0ff */
[----:B---3--:R-:W-:Y:S02]  /*00d0*/  ULOP3.LUT UR5, UR5, 0x1, URZ, 0xc0, !UPT ;  /* 0x0000000105057892 */ /* 0x008fe4000f8ec0ff */
[----:B------:R-:W-:Y:S02]  /*00e0*/  UISETP.NE.U32.AND UP5, UPT, UR4, 0x1, UPT ;  /* 0x000000010400788c */ /* 0x000fe4000bfa5070 */
[----:B------:R-:W-:Y:S01]  /*00f0*/  UISETP.NE.U32.AND UP6, UPT, UR5, 0x1, UPT ;  /* 0x000000010500788c */ /* 0x000fe2000bfc5070 */
[----:B----4-:R-:W-:-:S13]  /*0100*/  ISETP.NE.AND P0, PT, R75, 0x5, PT ;  /* 0x000000054b00780c */ /* 0x010fda0003f05270 */
[----:B-1----:R-:W-:Y:S05]  /*0110*/  @P0 BRA `(.L_x_0) ;  /* 0x0000000000540947 */ /* 0x002fea0003800000 */
[----:B------:R-:W1:Y:S02]  /*0120*/  LDCU.64 UR4, c[0x0][0x348] ;  /* 0x00006900ff0477ac */ /* 0x000e640008000a00 */
[----:B-1----:R-:W-:Y:S02]  /*0130*/  UIADD3 UR14, UP0, UPT, UR4, 0x40, URZ ;  /* 0x00000040040e7890 */ /* 0x002fe4000ff1e0ff */
[----:B------:R-:W-:Y:S02]  /*0140*/  UIADD3 UR12, UP4, UPT, UR4, 0xc0, URZ ;  /* 0x000000c0040c7890 */ /* 0x000fe4000ff9e0ff */
[----:B------:R-:W-:Y:S02]  /*0150*/  UIADD3 UR10, UP3, UPT, UR4, 0x140, URZ ;  /* 0x00000140040a7890 */ /* 0x000fe4000ff7e0ff */
[----:B------:R-:W-:Y:S02]  /*0160*/  UIADD3 UR8, UP2, UPT, UR4, 0x1c0, URZ ;  /* 0x000001c004087890 */ /* 0x000fe4000ff5e0ff */
[----:B------:R-:W-:-:S02]  /*0170*/  UIADD3 UR6, UP1, UPT, UR4, 0x240, URZ ;  /* 0x0000024004067890 */ /* 0x000fc4000ff3e0ff */
[----:B------:R-:W-:Y:S02]  /*0180*/  UIADD3.X UR15, UPT, UPT, URZ, UR5, URZ, UP0, !UPT ;  /* 0x00000005ff0f7290 */ /* 0x000fe400087fe4ff */
[----:B------:R-:W-:Y:S02]  /*0190*/  UIADD3 UR4, UP0, UPT, UR4, 0x2c0, URZ ;  /* 0x000002c004047890 */ /* 0x000fe4000ff1e0ff */
[----:B------:R-:W-:Y:S02]  /*01a0*/  UIADD3.X UR13, UPT, UPT, URZ, UR5, URZ, UP4, !UPT ;  /* 0x00000005ff0d7290 */ /* 0x000fe4000a7fe4ff */
[----:B------:R-:W-:Y:S02]  /*01b0*/  UIADD3.X UR11, UPT, UPT, URZ, UR5, URZ, UP3, !UPT ;  /* 0x00000005ff0b7290 */ /* 0x000fe40009ffe4ff */
[----:B------:R-:W-:Y:S01]  /*01c0*/  UIADD3.X UR9, UPT, UPT, URZ, UR5, URZ, UP2, !UPT ;  /* 0x00000005ff097290 */ /* 0x000fe200097fe4ff */
[----:B------:R1:W-:Y:S01]  /*01d0*/  UTMACCTL.PF [UR14] ;  /* 0x000000000e0079b9 */ /* 0x0003e20008040000 */
[----:B------:R-:W-:-:S03]  /*01e0*/  UIADD3.X UR7, UPT, UPT, URZ, UR5, URZ, UP1, !UPT ;  /* 0x00000005ff077290 */ /* 0x000fc60008ffe4ff */
[----:B------:R1:W-:Y:S01]  /*01f0*/  UTMACCTL.PF [UR12] ;  /* 0x000000000c0079b9 */ /* 0x0003e20008040000 */
[----:B------:R-:W-:Y:S01]  /*0200*/  UIADD3.X UR5, UPT, UPT, URZ, UR5, URZ, UP0, !UPT ;  /* 0x00000005ff057290 */ /* 0x000fe200087fe4ff */
[----:B------:R1:W-:Y:S02]  /*0210*/  UTMACCTL.PF [UR10] ;  /* 0x000000000a0079b9 */ /* 0x0003e40008040000 */
[----:B------:R1:W-:Y:S02]  /*0220*/  UTMACCTL.PF [UR8] ;  /* 0x00000000080079b9 */ /* 0x0003e40008040000 */
[----:B------:R1:W-:Y:S04]  /*0230*/  UTMACCTL.PF [UR6] ;  /* 0x00000000060079b9 */ /* 0x0003e80008040000 */
[----:B------:R1:W-:Y:S01]  /*0240*/  UTMACCTL.PF [UR4] ;  /* 0x00000000040079b9 */ /* 0x0003e20008040000 */
[----:B------:R-:W-:Y:S01]  /*0250*/  UPLOP3.LUT UP4, UPT, UPT, UPT, UPT, 0x40, 0x4 ;  /* 0x000000000004789c */ /* 0x000fe20003f8e870 */
[----:B-1----:R-:W-:Y:S10]  /*0260*/  BRA `(.L_x_1) ;  /* 0x0000000000647947 */ /* 0x002ff40003800000 */
.L_x_0:
[----:B------:R-:W-:Y:S01]  /*0270*/  ISETP.NE.AND P0, PT, R75, RZ, PT ;  /* 0x000000ff4b00720c */ /* 0x000fe20003f05270 */
[----:B------:R-:W-:-:S12]  /*0280*/  UPLOP3.LUT UP4, UPT, UPT, UPT, UPT, 0x40, 0x4 ;  /* 0x000000000004789c */ /* 0x000fd80003f8e870 */
[----:B------:R-:W-:Y:S05]  /*0290*/  @P0 BRA `(.L_x_1) ;  /* 0x0000000000580947 */ /* 0x000fea0003800000 */
[----:B------:R-:W1:Y:S01]  /*02a0*/  S2UR UR5, SR_CgaCtaId ;  /* 0x00000000000579c3 */ /* 0x000e620000008800 */
[----:B------:R-:W-:Y:S01]  /*02b0*/  UMOV UR6, 0x400 ;  /* 0x0000040000067882 */ /* 0x000fe20000000000 */
[----:B------:R-:W-:Y:S01]  /*02c0*/  UMOV UR4, 0x1 ;  /* 0x0000000100047882 */ /* 0x000fe20000000000 */
[----:B------:R-:W-:Y:S02]  /*02d0*/  UPLOP3.LUT UP4, UPT, UPT, UPT, UPT, 0x80, 0x8 ;  /* 0x000000000008789c */ /* 0x000fe40003f8f070 */
[----:B-1----:R-:W-:Y:S02]  /*02e0*/  ULEA UR5, UR5, UR6, 0x18 ;  /* 0x0000000605057291 */ /* 0x002fe4000f8ec0ff */
[----:B------:R-:W-:-:S04]  /*02f0*/  UIADD3 UR6, UPT, UPT, -UR4, 0x100000, URZ ;  /* 0x0010000004067890 */ /* 0x000fc8000fffe1ff */
[----:B------:R-:W-:Y:S02]  /*0300*/  USHF.L.U32 UR7, UR6, 0xb, URZ ;  /* 0x0000000b06077899 */ /* 0x000fe400080006ff */
[----:B------:R-:W-:Y:S01]  /*0310*/  USHF.L.U32 UR6, UR6, 0x1, URZ ;  /* 0x0000000106067899 */ /* 0x000fe200080006ff */
[----:B------:R-:W1:Y:S11]  /*0320*/  FENCE.VIEW.ASYNC.S ;  /* 0x00000000000073c6 */ /* 0x000e760000000000 */
[----:B-1----:R1:W2:Y:S01]  /*0330*/  SYNCS.EXCH.64 URZ, [UR5], UR6 ;  /* 0x0000000605ff75b2 */ /* 0x0022a20008000100 */
[----:B------:R1:W3:Y:S01]  /*0340*/  SYNCS.EXCH.64 URZ, [UR5+0x8], UR6 ;  /* 0x0000080605ff75b2 */ /* 0x0002e20008000100 */
[----:B------:R1:W4:Y:S01]  /*0350*/  SYNCS.EXCH.64 URZ, [UR5+0x10], UR6 ;  /* 0x0000100605ff75b2 */ /* 0x0003220008000100 */
[----:B------:R1:W1:Y:S01]  /*0360*/  SYNCS.EXCH.64 URZ, [UR5+0x18], UR6 ;  /* 0x0000180605ff75b2 */ /* 0x0002620008000100 */
        /* <DEDUP_REMOVED lines=8> */
[----:B------:R-:W-:Y:S01]  /*03f0*/  NOP ;  /* 0x0000000000007918 */ /* 0x000fe20000000000 */
.L_x_1:
[----:B------:R-:W-:Y:S01]  /*0400*/  NOP ;  /* 0x0000000000007918 */ /* 0x000fe20000000000 */
[----:B-1234-:R-:W-:Y:S06]  /*0410*/  BAR.SYNC.DEFER_BLOCKING 0x0 ;  /* 0x0000000000007b1d */ /* 0x01efec0000010000 */
[----:B------:R-:W-:Y:S05]  /*0420*/  BRA.U !UP4, `(.L_x_2) ;  /* 0x000000010c447547 */ /* 0x000fea000b800000 */
[----:B------:R-:W1:Y:S01]  /*0430*/  S2UR UR6, SR_CgaCtaId ;  /* 0x00000000000679c3 */ /* 0x000e620000008800 */
[----:B------:R-:W-:Y:S01]  /*0440*/  UMOV UR7, 0x400 ;  /* 0x0000040000077882 */ /* 0x000fe20000000000 */
[----:B------:R-:W-:Y:S01]  /*0450*/  UMOV UR5, 0x1 ;  /* 0x0000000100057882 */ /* 0x000fe20000000000 */
[----:B------:R-:W-:Y:S01]  /*0460*/  UMOV UR4, 0x4 ;  /* 0x0000000400047882 */ /* 0x000fe20000000000 */
[----:B------:R-:W-:-:S04]  /*0470*/  UIADD3 UR8, UPT, UPT, -UR5, 0x100000, URZ ;  /* 0x0010000005087890 */ /* 0x000fc8000fffe1ff */
[----:B------:R-:W-:Y:S02]  /*0480*/  USHF.L.U32 UR9, UR8, 0xb, URZ ;  /* 0x0000000b08097899 */ /* 0x000fe400080006ff */
[----:B------:R-:W-:Y:S02]  /*0490*/  USHF.L.U32 UR8, UR8, 0x1, URZ ;  /* 0x0000000108087899 */ /* 0x000fe400080006ff */
[----:B------:R-:W-:-:S04]  /*04a0*/  UIADD3 UR4, UPT, UPT, -UR4, 0x100000, URZ ;  /* 0x0010000004047890 */ /* 0x000fc8000fffe1ff */
[----:B------:R-:W-:Y:S02]  /*04b0*/  USHF.L.U32 UR5, UR4, 0xb, URZ ;  /* 0x0000000b04057899 */ /* 0x000fe400080006ff */
[----:B------:R-:W-:Y:S02]  /*04c0*/  USHF.L.U32 UR4, UR4, 0x1, URZ ;  /* 0x0000000104047899 */ /* 0x000fe400080006ff */
[----:B-1----:R-:W-:Y:S01]  /*04d0*/  ULEA UR6, UR6, UR7, 0x18 ;  /* 0x0000000706067291 */ /* 0x002fe2000f8ec0ff */
[----:B------:R-:W1:Y:S11]  /*04e0*/  FENCE.VIEW.ASYNC.S ;  /* 0x00000000000073c6 */ /* 0x000e760000000000 */
[----:B-1----:R1:W2:Y:S01]  /*04f0*/  SYNCS.EXCH.64 URZ, [UR6+0x60], UR8 ;  /* 0x0000600806ff75b2 */ /* 0x0022a20008000100 */
[----:B------:R1:W3:Y:S01]  /*0500*/  SYNCS.EXCH.64 URZ, [UR6+0x68], UR8 ;  /* 0x0000680806ff75b2 */ /* 0x0002e20008000100 */
[----:B------:R1:W4:Y:S01]  /*0510*/  SYNCS.EXCH.64 URZ, [UR6+0x70], UR4 ;  /* 0x0000700406ff75b2 */ /* 0x0003220008000100 */
[----:B------:R1:W1:Y:S01]  /*0520*/  SYNCS.EXCH.64 URZ, [UR6+0x78], UR4 ;  /* 0x0000780406ff75b2 */ /* 0x0002620008000100 */
[----:B------:R-:W-:Y:S01]  /*0530*/  NOP ;  /* 0x0000000000007918 */ /* 0x000fe20000000000 */
.L_x_2:
        /* <DEDUP_REMOVED lines=20> */
.L_x_3:
[----:B------:R-:W-:Y:S01]  /*0680*/  NOP ;  /* 0x0000000000007918 */ /* 0x000fe20000000000 */
[----:B-1234-:R-:W-:Y:S08]  /*0690*/  BAR.SYNC.DEFER_BLOCKING 0x0 ;  /* 0x0000000000007b1d */ /* 0x01eff00000010000 */
[----:B------:R-:W-:Y:S01]  /*06a0*/  BAR.SYNC.DEFER_BLOCKING 0x1, 0xe0 ;  /* 0x0043800000007b1d */ /* 0x000fe20000010000 */
[----:B------:R-:W-:-:S05]  /*06b0*/  ISETP.NE.AND P0, PT, R75, 0x6, PT ;  /* 0x000000064b00780c */ /* 0x000fca0003f05270 */
[----:B------:R-:W1:Y:S08]  /*06c0*/  LDCU.64 UR14, c[0x0][0x358] ;  /* 0x00006b00ff0e77ac */ /* 0x000e700008000a00 */
[----:B------:R-:W-:Y:S05]  /*06d0*/  @P0 BRA `(.L_x_4) ;  /* 0x0000000800880947 */ /* 0x000fea0003800000 */
[----:B------:R-:W-:Y:S01]  /*06e0*/  LOP3.LUT R0, R58, 0x1f, RZ, 0xc0, !PT ;  /* 0x0000001f3a007812 */ /* 0x000fe200078ec0ff */
[----:B------:R-:W-:Y:S01]  /*06f0*/  IMAD.MOV.U32 R18, RZ, RZ, 0x7fffffff ;  /* 0x7fffffffff127424 */ /* 0x000fe200078e00ff */
[----:B------:R-:W2:Y:S01]  /*0700*/  S2UR UR9, SR_CTAID.Z ;  /* 0x00000000000979c3 */ /* 0x000ea20000002700 */
[----:B------:R-:W2:Y:S01]  /*0710*/  LDCU.64 UR6, c[0x0][0x760] ;  /* 0x0000ec00ff0677ac */ /* 0x000ea20008000a00 */
[C---:B------:R-:W-:Y:S01]  /*0720*/  ISETP.GT.U32.AND P0, PT, R0.reuse, 0x7, PT ;  /* 0x000000070000780c */ /* 0x040fe20003f04070 */
[----:B------:R-:W3:Y:S01]  /*0730*/  LDCU.U8 UR8, c[0x0][0x768] ;  /* 0x0000ed00ff0877ac */ /* 0x000ee20008000000 */
[----:B------:R-:W4:Y:S01]  /*0740*/  LDCU.U8 UR10, c[0x0][0x769] ;  /* 0x0000ed20ff0a77ac */ /* 0x000f220008000000 */
[----:B------:R-:W5:Y:S10]  /*0750*/  LDCU.U8 UR13, c[0x0][0x781] ;  /* 0x0000f020ff0d77ac */ /* 0x000f740008000000 */
[----:B------:R-:W1:Y:S01]  /*0760*/  @!P0 LDC.64 R2, c[0x0][0x748] ;  /* 0x0001d200ff028b82 */ /* 0x000e620000000a00 */
[----:B------:R-:W1:Y:S02]  /*0770*/  LDCU UR20, c[0x0][0x770] ;  /* 0x0000ee00ff1477ac */ /* 0x000e640008000800 */
[----:B-1----:R-:W-:-:S05]  /*0780*/  @!P0 IMAD.WIDE.U32 R2, R0, 0x4, R2 ;  /* 0x0000000400028825 */ /* 0x002fca00078e0002 */
[----:B------:R-:W5:Y:S01]  /*0790*/  @!P0 LDG.E R18, desc[UR14][R2.64] ;  /* 0x0000000e02128981 */ /* 0x000f62000c1e1900 */
[----:B--2---:R-:W-:Y:S01]  /*07a0*/  UIMAD.WIDE.U32 UR4, UR9, UR7, URZ ;  /* 0x00000007090472a5 */ /* 0x004fe2000f8e00ff */
[----:B------:R-:W-:Y:S01]  /*07b0*/  HFMA2 R0, -RZ, RZ, 0, 5.9604644775390625e-08 ;  /* 0x00000001ff007431 */ /* 0x000fe200000001ff */
[----:B------:R-:W-:Y:S01]  /*07c0*/  UISETP.GT.U32.AND UP0, UPT, UR9, 0x3ff, UPT ;  /* 0x000003ff0900788c */ /* 0x000fe2000bf04070 */
[----:B------:R-:W-:-:S04]  /*07d0*/  IMAD.MOV.U32 R10, RZ, RZ, RZ ;  /* 0x000000ffff0a7224 */ /* 0x000fc800078e00ff */
[----:B------:R-:W-:Y:S02]  /*07e0*/  UMOV UR11, UR5 ;  /* 0x00000005000b7c82 */ /* 0x000fe40008000000 */
[----:B------:R-:W-:Y:S02]  /*07f0*/  UIADD3 UR7, UPT, UPT, -UR11, UR9, URZ ;  /* 0x000000090b077290 */ /* 0x000fe4000fffe1ff */
[----:B------:R-:W1:Y:S02]  /*0800*/  LDCU.64 UR4, c[0x0][0x778] ;  /* 0x0000ef00ff0477ac */ /* 0x000e640008000a00 */
[----:B---3--:R-:W-:-:S04]  /*0810*/  USHF.R.U32.HI UR7, URZ, UR8, UR7 ;  /* 0x00000008ff077299 */ /* 0x008fc80008011607 */
[----:B------:R-:W-:-:S04]  /*0820*/  UIADD3 UR11, UPT, UPT, UR11, UR7, URZ ;  /* 0x000000070b0b7290 */ /* 0x000fc8000fffe0ff */
[----:B----4-:R-:W-:-:S03]  /*0830*/  USHF.R.U32.HI UR11, URZ, UR10, UR11 ;  /* 0x0000000aff0b7299 */ /* 0x010fc6000801160b */
[----:B------:R-:W2:Y:S01]  /*0840*/  LDCU.U8 UR7, c[0x0][0x780] ;  /* 0x0000f000ff0777ac */ /* 0x000ea20008000000 */
[----:B------:R-:W-:-:S04]  /*0850*/  UIADD3 UR11, UPT, UPT, -UR11, URZ, URZ ;  /* 0x000000ff0b0b7290 */ /* 0x000fc8000fffe1ff */
[----:B------:R-:W-:-:S04]  /*0860*/  UIMAD UR6, UR11, UR6, UR9 ;  /* 0x000000060b0672a4 */ /* 0x000fc8000f8e0209 */
[----:B-1----:R-:W-:-:S07]  /*0870*/  UIMAD.WIDE.U32 UR16, UR6, UR5, URZ ;  /* 0x00000005061072a5 */ /* 0x002fce000f8e00ff */
[----:B------:R-:W-:Y:S02]  /*0880*/  UMOV UR5, UR17 ;  /* 0x0000001100057c82 */ /* 0x000fe40008000000 */
[----:B------:R-:W-:Y:S02]  /*0890*/  UIADD3 UR18, UPT, UPT, UR6, -UR5, URZ ;  /* 0x8000000506127290 */ /* 0x000fe4000fffe0ff */
[----:B------:R-:W1:Y:S02]  /*08a0*/  LDCU.U8 UR17, c[0x0][0x774] ;  /* 0x0000ee80ff1177ac */ /* 0x000e640008000000 */
[----:B--2---:R-:W-:Y:S01]  /*08b0*/  USHF.R.U32.HI UR18, URZ, UR7, UR18 ;  /* 0x00000007ff127299 */ /* 0x004fe20008011612 */
[----:B------:R-:W2:Y:S03]  /*08c0*/  LDCU.U8 UR16, c[0x0][0x775] ;  /* 0x0000eea0ff1077ac */ /* 0x000ea60008000000 */
[----:B------:R-:W-:Y:S01]  /*08d0*/  UIADD3 UR18, UPT, UPT, UR5, UR18, URZ ;  /* 0x0000001205127290 */ /* 0x000fe2000fffe0ff */
[----:B------:R-:W3:Y:S03]  /*08e0*/  LDCU UR5, c[0x0][0x76c] ;  /* 0x0000ed80ff0577ac */ /* 0x000ee60008000800 */
[----:B-----5:R-:W-:-:S04]  /*08f0*/  USHF.R.U32.HI UR18, URZ, UR13, UR18 ;  /* 0x0000000dff127299 */ /* 0x020fc80008011612 */
[----:B------:R-:W-:Y:S02]  /*0900*/  UIMAD.WIDE.U32 UR20, UR18, UR20, URZ ;  /* 0x00000014121472a5 */ /* 0x000fe4000f8e00ff */
[----:B------:R-:W-:-:S04]  /*0910*/  UIADD3 UR12, UPT, UPT, -UR18, URZ, URZ ;  /* 0x000000ff120c7290 */ /* 0x000fc8000fffe1ff */
[----:B------:R-:W-:Y:S01]  /*0920*/  UIMAD UR4, UR12, UR4, UR6 ;  /* 0x000000040c0472a4 */ /* 0x000fe2000f8e0206 */
[----:B------:R-:W-:Y:S02]  /*0930*/  UMOV UR19, UR21 ;  /* 0x0000001500137c82 */ /* 0x000fe40008000000 */
[----:B------:R-:W-:-:S03]  /*0940*/  UIADD3 UR11, UPT, UPT, UR18, -UR19, URZ ;  /* 0x80000013120b7290 */ /* 0x000fc6000fffe0ff */
[----:B------:R-:W-:Y:S01]  /*0950*/  MOV R5, UR4 ;  /* 0x0000000400057c02 */ /* 0x000fe20008000f00 */
[----:B-1----:R-:W-:-:S04]  /*0960*/  USHF.R.U32.HI UR11, URZ, UR17, UR11 ;  /* 0x00000011ff0b7299 */ /* 0x002fc8000801160b */
[----:B------:R-:W-:-:S04]  /*0970*/  UIADD3 UR11, UPT, UPT, UR19, UR11, URZ ;  /* 0x0000000b130b7290 */ /* 0x000fc8000fffe0ff */
[----:B--2---:R-:W-:-:S04]  /*0980*/  USHF.R.U32.HI UR11, URZ, UR16, UR11 ;  /* 0x00000010ff0b7299 */ /* 0x004fc8000801160b */
[----:B------:R-:W-:-:S04]  /*0990*/  UIADD3 UR11, UPT, UPT, -UR11, URZ, URZ ;  /* 0x000000ff0b0b7290 */ /* 0x000fc8000fffe1ff */
[----:B---3--:R-:W-:-:S06]  /*09a0*/  UIMAD UR5, UR11, UR5, UR18 ;  /* 0x000000050b0572a4 */ /* 0x008fcc000f8e0212 */
[----:B------:R-:W-:Y:S01]  /*09b0*/  IMAD.U32 R4, RZ, RZ, UR5 ;  /* 0x00000005ff047e24 */ /* 0x000fe2000f8e00ff */
[----:B------:R1:W2:Y:S01]  /*09c0*/  SHFL.IDX PT, R2, R18, 0x7, 0x1f ;  /* 0x00e01f0012027f89 */ /* 0x0002a200000e0000 */
[----:B------:R-:W-:Y:S05]  /*09d0*/  BRA.U UP0, `(.L_x_5) ;  /* 0x0000000500547547 */ /* 0x000fea000b800000 */
[----:B--2---:R-:W-:Y:S01]  /*09e0*/  SHF.R.S32.HI R17, RZ, 0x1f, R2 ;  /* 0x0000001fff117819 */ /* 0x004fe20000011402 */
[----:B------:R-:W2:Y:S01]  /*09f0*/  LDC R0, c[0x0][0x374] ;  /* 0x0000dd00ff007b82 */ /* 0x000ea20000000800 */
[----:B------:R-:W-:Y:S01]  /*0a00*/  IMAD.U32 R19, RZ, RZ, UR9 ;  /* 0x00000009ff137e24 */ /* 0x000fe2000f8e00ff */
[----:B------:R-:W-:Y:S01]  /*0a10*/  MOV R10, RZ ;  /* 0x000000ff000a7202 */ /* 0x000fe20000000f00 */
[----:B------:R-:W-:Y:S01]  /*0a20*/  IMAD.MOV.U32 R6, RZ, RZ, -0x1 ;  /* 0xffffffffff067424 */ /* 0x000fe200078e00ff */
[----:B------:R-:W-:Y:S02]  /*0a30*/  LEA.HI R17, R17, R2, RZ, 0x7 ;  /* 0x0000000211117211 */ /* 0x000fe400078f38ff */
[----:B------:R-:W-:Y:S02]  /*0a40*/  MOV R15, RZ ;  /* 0x000000ff000f7202 */ /* 0x000fe40000000f00 */
[----:B------:R-:W2:Y:S01]  /*0a50*/  LDC R7, c[0x0][0x370] ;  /* 0x0000dc00ff077b82 */ /* 0x000ea20000000800 */
[----:B------:R-:W-:-:S04]  /*0a60*/  LOP3.LUT R3, R17, 0xffffff80, RZ, 0xc0, !PT ;  /* 0xffffff8011037812 */ /* 0x000fc800078ec0ff */
[----:B------:R-:W-:-:S03]  /*0a70*/  ISETP.NE.AND P0, PT, R2, R3, PT ;  /* 0x000000030200720c */ /* 0x000fc60003f05270 */
[----:B------:R-:W3:Y:S01]  /*0a80*/  LDC R16, c[0x0][0x378] ;  /* 0x0000de00ff107b82 */ /* 0x000ee20000000800 */
[----:B------:R-:W-:-:S07]  /*0a90*/  ISETP.LT.AND P0, PT, R2, RZ, P0 ;  /* 0x000000ff0200720c */ /* 0x000fce0000701270 */
[----:B------:R-:W4:Y:S08]  /*0aa0*/  LDC R12, c[0x0][0x770] ;  /* 0x0001dc00ff0c7b82 */ /* 0x000f300000000800 */
[----:B------:R-:W1:Y:S01]  /*0ab0*/  LDC R11, c[0x0][0x76c] ;  /* 0x0001db00ff0b7b82 */ /* 0x000e620000000800 */
[----:B--2---:R-:W-:Y:S01]  /*0ac0*/  IMAD R7, R0, R7, RZ ;  /* 0x0000000700077224 */ /* 0x004fe200078e02ff */
[----:B------:R-:W-:-:S02]  /*0ad0*/  SHF.R.S32.HI R0, RZ, 0x7, R17 ;  /* 0x00000007ff007819 */ /* 0x000fc40000011411 */
[----:B------:R-:W-:-:S03]  /*0ae0*/  LEA.HI.SX32 R17, R17, 0xffffffff, 0x19 ;  /* 0xffffffff11117811 */ /* 0x000fc600078fcaff */
[----:B------:R-:W-:Y:S01]  /*0af0*/  @!P0 IMAD.MOV R17, RZ, RZ, R0 ;  /* 0x000000ffff118224 */ /* 0x000fe200078e0200 */
[----:B------:R-:W2:Y:S01]  /*0b00*/  LDC.64 R8, c[0x0][0x760] ;  /* 0x0001d800ff087b82 */ /* 0x000ea20000000a00 */
[----:B---3--:R-:W-:Y:S02]  /*0b10*/  IMAD R16, R7, R16, RZ ;  /* 0x0000001007107224 */ /* 0x008fe400078e02ff */
[----:B------:R-:W-:-:S05]  /*0b20*/  IMAD.MOV.U32 R0, RZ, RZ, 0x1 ;  /* 0x00000001ff007424 */ /* 0x000fca00078e00ff */
[----:B------:R-:W3:Y:S02]  /*0b30*/  LDC.64 R2, c[0x0][0x778] ;  /* 0x0001de00ff027b82 */ /* 0x000ee40000000a00 */
.L_x_10:
[----:B------:R-:W-:-:S13]  /*0b40*/  ISETP.GE.AND P0, PT, R4, R17, PT ;  /* 0x000000110400720c */ /* 0x000fda0003f06270 */
[----:B------:R-:W-:Y:S05]  /*0b50*/  @P0 BRA `(.L_x_6) ;  /* 0x0000000000940947 */ /* 0x000fea0003800000 */
[----:B------:R-:W-:-:S04]  /*0b60*/  SHF.L.U32 R7, R4, 0x7, RZ ;  /* 0x0000000704077819 */ /* 0x000fc800000006ff */
[----:B------:R-:W-:-:S13]  /*0b70*/  ISETP.GE.AND P0, PT, R7, R15, PT ;  /* 0x0000000f0700720c */ /* 0x000fda0003f06270 */
[----:B------:R-:W-:Y:S05]  /*0b80*/  @!P0 BRA `(.L_x_7) ;  /* 0x0000000000388947 */ /* 0x000fea0003800000 */
[----:B------:R-:W-:Y:S01]  /*0b90*/  VIADD R13, R6, 0x1 ;  /* 0x00000001060d7836 */ /* 0x000fe20000000000 */
[----:B------:R-:W-:-:S04]  /*0ba0*/  MOV R6, 0xffffffff ;  /* 0xffffffff00067802 */ /* 0x000fc80000000f00 */
[----:B------:R-:W-:-:S13]  /*0bb0*/  ISETP.GT.U32.AND P0, PT, R13, 0x1f, PT ;  /* 0x0000001f0d00780c */ /* 0x000fda0003f04070 */
[----:B------:R-:W-:Y:S05]  /*0bc0*/  @P0 BRA `(.L_x_8) ;  /* 0x0000000000240947 */ /* 0x000fea0003800000 */
[----:B------:R-:W-:Y:S01]  /*0bd0*/  ISETP.GT.AND P0, PT, R18, R7, PT ;  /* 0x000000071200720c */ /* 0x000fe20003f04270 */
[----:B------:R-:W-:-:S05]  /*0be0*/  IMAD.MOV.U32 R6, RZ, RZ, -0x1 ;  /* 0xffffffffff067424 */ /* 0x000fca00078e00ff */
[----:B------:R-:W-:-:S07]  /*0bf0*/  SHF.L.U32 R6, R6, R13, RZ ;  /* 0x0000000d06067219 */ /* 0x000fce00000006ff */
[----:B------:R-:W-:-:S04]  /*0c00*/  VOTE.ANY R7, PT, P0 ;  /* 0x0000000000077806 */ /* 0x000fc800000e0100 */
[----:B------:R-:W-:-:S05]  /*0c10*/  LOP3.LUT P0, R7, R7, RZ, R6, 0xa0, !PT ;  /* 0x000000ff07077212 */ /* 0x000fca000780a006 */
[----:B------:R-:W-:-:S05]  /*0c20*/  VIADD R6, R7, 0xffffffff ;  /* 0xffffffff07067836 */ /* 0x000fca0000000000 */
[----:B------:R-:W-:-:S04]  /*0c30*/  LOP3.LUT R7, R7, R6, RZ, 0xc, !PT ;  /* 0x0000000607077212 */ /* 0x000fc800078e0cff */
[----:B------:R-:W5:Y:S02]  /*0c40*/  POPC R6, R7 ;  /* 0x0000000700067309 */ /* 0x000f640000000000 */
[----:B-----5:R-:W-:-:S07]  /*0c50*/  SEL R6, R6, 0xffffffff, P0 ;  /* 0xffffffff06067807 */ /* 0x020fce0000000000 */
.L_x_8:
[----:B------:R4:W3:Y:S02]  /*0c60*/  SHFL.IDX PT, R15, R18, R6, 0x1f ;  /* 0x00001f06120f7589 */ /* 0x0008e400000e0000 */
.L_x_7:
[----:B------:R-:W5:Y:S01]  /*0c70*/  S2R R13, SR_CgaCtaId ;  /* 0x00000000000d7919 */ /* 0x000f620000008800 */
[----:B------:R-:W-:Y:S01]  /*0c80*/  MOV R14, 0x400 ;  /* 0x00000400000e7802 */ /* 0x000fe20000000f00 */
[----:B------:R-:W-:-:S03]  /*0c90*/  IMAD.U32 R21, R0, -0x80000000, RZ ;  /* 0x8000000000157824 */ /* 0x000fc600078e00ff */
[----:B-----5:R-:W-:-:S05]  /*0ca0*/  LEA R13, R13, R14, 0x18 ;  /* 0x0000000e0d0d7211 */ /* 0x020fca00078ec0ff */
[----:B------:R-:W-:-:S04]  /*0cb0*/  IMAD R14, R10, 0x8, R13 ;  /* 0x000000080a0e7824 */ /* 0x000fc800078e020d */
[----:B------:R-:W5:Y:S02]  /*0cc0*/  SYNCS.PHASECHK.TRANS64.TRYWAIT P0, [R14+URZ+0x90], R21 ;  /* 0x000090150e0075a7 */ /* 0x000f6400080011ff */
[----:B-----5:R-:W-:Y:S05]  /*0cd0*/  @!P0 BRA `(.L_x_9) ;  /* 0x0000004000808947 */ /* 0x020fea0003800000 */
.L_x_57:
[----:B------:R-:W-:Y:S01]  /*0ce0*/  ELECT P0, URZ, PT ;  /* 0x0000000000ff782f */ /* 0x000fe20003800000 */
[----:B------:R-:W-:-:S12]  /*0cf0*/  IMAD.MOV.U32 R7, RZ, RZ, 0x1 ;  /* 0x00000001ff077424 */ /* 0x000fd800078e00ff */
[C---:B------:R-:W-:Y:S02]  /*0d00*/  @P0 IMAD R13, R10.reuse, 0x10, R13 ;  /* 0x000000100a0d0824 */ /* 0x040fe400078e020d */
[----:B------:R-:W-:-:S03]  /*0d10*/  VIADD R10, R10, 0x1 ;  /* 0x000000010a0a7836 */ /* 0x000fc60000000000 */
[----:B------:R4:W-:Y:S02]  /*0d20*/  @P0 STS.128 [R13+0x37c10], R4 ;  /* 0x037c10040d000388 */ /* 0x0009e40000000c00 */
[----:B------:R-:W-:Y:S01]  /*0d30*/  ISETP.NE.AND P0, PT, R10, 0x2, PT ;  /* 0x000000020a00780c */ /* 0x000fe20003f05270 */
[----:B------:R5:W-:Y:S06]  /*0d40*/  MEMBAR.ALL.CTA ;  /* 0x0000000000007992 */ /* 0x000bec0000008000 */
[----:B-----5:R-:W5:Y:S01]  /*0d50*/  FENCE.VIEW.ASYNC.S ;  /* 0x00000000000073c6 */ /* 0x020f620000000000 */
[----:B----4-:R-:W-:-:S02]  /*0d60*/  SEL R21, RZ, 0x1, P0 ;  /* 0x00000001ff157807 */ /* 0x010fc40000000000 */
[----:B------:R-:W-:Y:S02]  /*0d70*/  SEL R10, R10, RZ, P0 ;  /* 0x000000ff0a0a7207 */ /* 0x000fe40000000000 */
[----:B------:R-:W-:Y:S01]  /*0d80*/  LOP3.LUT R0, R0, R21, RZ, 0x3c, !PT ;  /* 0x0000001500007212 */ /* 0x000fe200078e3cff */
[----:B-----5:R-:W-:Y:S06]  /*0d90*/  BAR.SYNC.DEFER_BLOCKING 0x4, 0x20 ;  /* 0x0100800000007b1d */ /* 0x020fec0000010000 */
[----:B------:R4:W-:Y:S02]  /*0da0*/  SYNCS.ARRIVE.TRANS64.ART0 RZ, [R14+URZ+0x80], R7 ;  /* 0x000080070eff79a7 */ /* 0x0009e400085000ff */
.L_x_6:
[----:B------:R-:W-:-:S04]  /*0db0*/  IMAD.IADD R19, R16, 0x1, R19 ;  /* 0x0000000110137824 */ /* 0x000fc800078e0213 */
[C---:B--2---:R-:W-:Y:S01]  /*0dc0*/  IMAD.HI.U32 R5, R19.reuse, R9, RZ ;  /* 0x0000000913057227 */ /* 0x044fe200078e00ff */
[----:B------:R-:W-:-:S03]  /*0dd0*/  ISETP.GE.AND P0, PT, R19, 0x400, PT ;  /* 0x000004001300780c */ /* 0x000fc60003f06270 */
[----:B------:R-:W-:-:S05]  /*0de0*/  IMAD.IADD R4, R19, 0x1, -R5 ;  /* 0x0000000113047824 */ /* 0x000fca00078e0a05 */
[----:B------:R-:W-:-:S04]  /*0df0*/  SHF.R.U32.HI R4, RZ, UR8, R4 ;  /* 0x00000008ff047c19 */ /* 0x000fc80008011604 */
[----:B------:R-:W-:-:S04]  /*0e00*/  IADD3 R4, PT, PT, R5, R4, RZ ;  /* 0x0000000405047210 */ /* 0x000fc80007ffe0ff */
[----:B----4-:R-:W-:-:S05]  /*0e10*/  SHF.R.U32.HI R14, RZ, UR10, R4 ;  /* 0x0000000aff0e7c19 */ /* 0x010fca0008011604 */
[----:B------:R-:W-:-:S04]  /*0e20*/  IMAD.MOV R14, RZ, RZ, -R14 ;  /* 0x000000ffff0e7224 */ /* 0x000fc800078e0a0e */
[----:B------:R-:W-:-:S04]  /*0e30*/  IMAD R14, R8, R14, R19 ;  /* 0x0000000e080e7224 */ /* 0x000fc800078e0213 */
[----:B---3--:R-:W-:-:S05]  /*0e40*/  IMAD.HI.U32 R5, R14, R3, RZ ;  /* 0x000000030e057227 */ /* 0x008fca00078e00ff */
[----:B------:R-:W-:-:S04]  /*0e50*/  IADD3 R4, PT, PT, R14, -R5, RZ ;  /* 0x800000050e047210 */ /* 0x000fc80007ffe0ff */
[----:B------:R-:W-:-:S05]  /*0e60*/  SHF.R.U32.HI R4, RZ, UR7, R4 ;  /* 0x00000007ff047c19 */ /* 0x000fca0008011604 */
[----:B------:R-:W-:-:S05]  /*0e70*/  IMAD.IADD R4, R5, 0x1, R4 ;  /* 0x0000000105047824 */ /* 0x000fca00078e0204 */
[----:B------:R-:W-:-:S05]  /*0e80*/  SHF.R.U32.HI R7, RZ, UR13, R4 ;  /* 0x0000000dff077c19 */ /* 0x000fca0008011604 */
[----:B------:R-:W-:-:S05]  /*0e90*/  IMAD.HI.U32 R5, R7, R12, RZ ;  /* 0x0000000c07057227 */ /* 0x000fca00078e00ff */
[----:B------:R-:W-:-:S04]  /*0ea0*/  IADD3 R4, PT, PT, R7, -R5, RZ ;  /* 0x8000000507047210 */ /* 0x000fc80007ffe0ff */
[----:B------:R-:W-:-:S05]  /*0eb0*/  SHF.R.U32.HI R4, RZ, UR17, R4 ;  /* 0x00000011ff047c19 */ /* 0x000fca0008011604 */
[----:B------:R-:W-:Y:S01]  /*0ec0*/  IMAD.IADD R4, R5, 0x1, R4 ;  /* 0x0000000105047824 */ /* 0x000fe200078e0204 */
[----:B------:R-:W-:-:S04]  /*0ed0*/  IADD3 R5, PT, PT, -R7, RZ, RZ ;  /* 0x000000ff07057210 */ /* 0x000fc80007ffe1ff */
[----:B------:R-:W-:Y:S01]  /*0ee0*/  SHF.R.U32.HI R4, RZ, UR16, R4 ;  /* 0x00000010ff047c19 */ /* 0x000fe20008011604 */
[----:B------:R-:W-:-:S03]  /*0ef0*/  IMAD R5, R2, R5, R14 ;  /* 0x0000000502057224 */ /* 0x000fc600078e020e */
[----:B------:R-:W-:-:S05]  /*0f00*/  IADD3 R4, PT, PT, -R4, RZ, RZ ;  /* 0x000000ff04047210 */ /* 0x000fca0007ffe1ff */
[----:B-1----:R-:W-:Y:S01]  /*0f10*/  IMAD R4, R11, R4, R7 ;  /* 0x000000040b047224 */ /* 0x002fe200078e0207 */
[----:B------:R-:W-:Y:S06]  /*0f20*/  @!P0 BRA `(.L_x_10) ;  /* 0xfffffffc00048947 */ /* 0x000fec000383ffff */
.L_x_5:
[----:B------:R-:W3:Y:S01]  /*0f30*/  S2R R3, SR_CgaCtaId ;  /* 0x0000000000037919 */ /* 0x000ee20000008800 */
[----:B--2---:R-:W-:Y:S01]  /*0f40*/  MOV R2, 0x400 ;  /* 0x0000040000027802 */ /* 0x004fe20000000f00 */
[----:B------:R-:W-:Y:S01]  /*0f50*/  IMAD.U32 R6, R0, -0x80000000, RZ ;  /* 0x8000000000067824 */ /* 0x000fe200078e00ff */
[C---:B------:R-:W-:Y:S01]  /*0f60*/  ISETP.NE.AND P0, PT, R10.reuse, 0x1, PT ;  /* 0x000000010a00780c */ /* 0x040fe20003f05270 */
[----:B------:R-:W-:-:S05]  /*0f70*/  VIADD R8, R10, 0x2 ;  /* 0x000000020a087836 */ /* 0x000fca0000000000 */
[----:B------:R-:W-:Y:S02]  /*0f80*/  SEL R8, R8, 0x1, P0 ;  /* 0x0000000108087807 */ /* 0x000fe40000000000 */
[----:B---3--:R-:W-:-:S05]  /*0f90*/  LEA R3, R3, R2, 0x18 ;  /* 0x0000000203037211 */ /* 0x008fca00078ec0ff */
[----:B------:R-:W-:-:S04]  /*0fa0*/  IMAD R2, R10, 0x8, R3 ;  /* 0x000000080a027824 */ /* 0x000fc800078e0203 */
[----:B------:R-:W2:Y:S02]  /*0fb0*/  SYNCS.PHASECHK.TRANS64.TRYWAIT P1, [R2+URZ+0x90], R6 ;  /* 0x00009006020075a7 */ /* 0x000ea400080211ff */
[----:B--2---:R-:W-:Y:S05]  /*0fc0*/  @!P1 BRA `(.L_x_11) ;  /* 0x0000003c00dc9947 */ /* 0x004fea0003800000 */
.L_x_59:
[----:B------:R-:W-:Y:S02]  /*0fd0*/  ELECT P2, URZ, PT ;  /* 0x0000000000ff782f */ /* 0x000fe40003840000 */
[----:B------:R-:W-:Y:S01]  /*0fe0*/  ISETP.NE.AND P0, PT, R8, 0x2, PT ;  /* 0x000000020800780c */ /* 0x000fe20003f05270 */
[----:B--2---:R-:W-:-:S03]  /*0ff0*/  IMAD.MOV.U32 R7, RZ, RZ, RZ ;  /* 0x000000ffff077224 */ /* 0x004fc600078e00ff */
[----:B------:R-:W-:Y:S02]  /*1000*/  ISETP.EQ.XOR P1, PT, R10, 0x1, !P0 ;  /* 0x000000010a00780c */ /* 0x000fe40004722a70 */
[----:B------:R-:W-:Y:S02]  /*1010*/  SEL R8, R8, RZ, P0 ;  /* 0x000000ff08087207 */ /* 0x000fe40000000000 */
[----:B------:R-:W-:-:S03]  /*1020*/  SEL R9, RZ, 0x1, !P1 ;  /* 0x00000001ff097807 */ /* 0x000fc60004800000 */
[--C-:B------:R-:W-:Y:S01]  /*1030*/  IMAD R8, R8, 0x8, R3.reuse ;  /* 0x0000000808087824 */ /* 0x100fe200078e0203 */
[----:B------:R-:W-:Y:S01]  /*1040*/  LOP3.LUT R9, R0, R9, RZ, 0x3c, !PT ;  /* 0x0000000900097212 */ /* 0x000fe200078e3cff */
[----:B------:R-:W-:Y:S02]  /*1050*/  @P2 IMAD R10, R10, 0x10, R3 ;  /* 0x000000100a0a2824 */ /* 0x000fe400078e0203 */
[----:B------:R-:W-:Y:S02]  /*1060*/  @P2 IMAD.MOV.U32 R6, RZ, RZ, -0x1 ;  /* 0xffffffffff062424 */ /* 0x000fe400078e00ff */
[----:B------:R-:W-:Y:S02]  /*1070*/  IMAD.MOV.U32 R3, RZ, RZ, 0x1 ;  /* 0x00000001ff037424 */ /* 0x000fe400078e00ff */
[----:B------:R-:W-:Y:S01]  /*1080*/  IMAD.U32 R12, R9, -0x80000000, RZ ;  /* 0x80000000090c7824 */ /* 0x000fe200078e00ff */
[----:B------:R2:W-:Y:S01]  /*1090*/  @P2 STS.128 [R10+0x37c10], R4 ;  /* 0x037c10040a002388 */ /* 0x0005e20000000c00 */
[----:B------:R3:W-:Y:S06]  /*10a0*/  MEMBAR.ALL.CTA ;  /* 0x0000000000007992 */ /* 0x0007ec0000008000 */
[----:B---3--:R-:W3:Y:S02]  /*10b0*/  FENCE.VIEW.ASYNC.S ;  /* 0x00000000000073c6 */ /* 0x008ee40000000000 */
[----:B---3--:R-:W-:Y:S06]  /*10c0*/  BAR.SYNC.DEFER_BLOCKING 0x4, 0x20 ;  /* 0x0100800000007b1d */ /* 0x008fec0000010000 */
[----:B------:R2:W-:Y:S01]  /*10d0*/  SYNCS.ARRIVE.TRANS64.ART0 RZ, [R2+URZ+0x80], R3 ;  /* 0x0000800302ff79a7 */ /* 0x0005e200085000ff */
[----:B------:R-:W3:Y:S02]  /*10e0*/  SYNCS.PHASECHK.TRANS64.TRYWAIT P0, [R8+URZ+0x90], R12 ;  /* 0x0000900c080075a7 */ /* 0x000ee400080011ff */
[----:B--23--:R-:W-:Y:S05]  /*10f0*/  @!P0 BRA `(.L_x_12) ;  /* 0x0000003c00a88947 */ /* 0x00cfea0003800000 */
.L_x_4:
[----:B------:R-:W-:-:S13]  /*1100*/  ISETP.NE.AND P0, PT, R75, 0x5, PT ;  /* 0x000000054b00780c */ /* 0x000fda0003f05270 */
[----:B------:R-:W-:Y:S05]  /*1110*/  @P0 BRA `(.L_x_13) ;  /* 0x0000000800080947 */ /* 0x000fea0003800000 */
[----:B------:R-:W3:Y:S01]  /*1120*/  S2UR UR23, SR_CgaCtaId ;  /* 0x00000000001779c3 */ /* 0x000ee20000008800 */
[----:B------:R-:W-:Y:S02]  /*1130*/  UMOV UR4, 0x400 ;  /* 0x0000040000047882 */ /* 0x000fe40000000000 */
[----:B---3--:R-:W-:-:S09]  /*1140*/  ULEA UR23, UR23, UR4, 0x18 ;  /* 0x0000000417177291 */ /* 0x008fd2000f8ec0ff */
[----:B------:R-:W3:Y:S02]  /*1150*/  SYNCS.PHASECHK.TRANS64.TRYWAIT P0, [UR23+0x80], RZ ;  /* 0x000080ffff0075a7 */ /* 0x000ee40008001117 */
[----:B---3--:R-:W-:Y:S05]  /*1160*/  @!P0 BRA `(.L_x_14) ;  /* 0x0000003c00a48947 */ /* 0x008fea0003800000 */
.L_x_62:
[----:B------:R-:W4:Y:S01]  /*1170*/  LDS.128 R4, [UR23+0x37c10] ;  /* 0x037c1017ff047984 */ /* 0x000f220008000c00 */
[----:B---3--:R-:W-:Y:S01]  /*1180*/  HFMA2 R0, -RZ, RZ, 0, 5.9604644775390625e-08 ;  /* 0x00000001ff007431 */ /* 0x008fe200000001ff */
[----:B------:R-:W-:Y:S01]  /*1190*/  UMOV UR31, 0x1 ;  /* 0x00000001001f7882 */ /* 0x000fe20000000000 */
[----:B------:R-:W-:Y:S01]  /*11a0*/  UMOV UR30, URZ ;  /* 0x000000ff001e7c82 */ /* 0x000fe20008000000 */
[----:B------:R3:W-:Y:S06]  /*11b0*/  MEMBAR.ALL.CTA ;  /* 0x0000000000007992 */ /* 0x0007ec0000008000 */
[----:B---3--:R-:W3:Y:S02]  /*11c0*/  FENCE.VIEW.ASYNC.S ;  /* 0x00000000000073c6 */ /* 0x008ee40000000000 */
[----:B---3--:R3:W-:Y:S01]  /*11d0*/  SYNCS.ARRIVE.TRANS64.ART0 RZ, [UR23+0x90], R0 ;  /* 0x00009000ffff79a7 */ /* 0x0087e20008500017 */
[----:B----4-:R-:W-:-:S13]  /*11e0*/  ISETP.NE.AND P0, PT, R7, 0x1, PT ;  /* 0x000000010700780c */ /* 0x010fda0003f05270 */
[----:B---3--:R-:W-:Y:S05]  /*11f0*/  @P0 BRA `(.L_x_15) ;  /* 0x0000000400600947 */ /* 0x008fea0003800000 */
[----:B------:R-:W3:Y:S01]  /*1200*/  LDCU.64 UR4, c[0x0][0x348] ;  /* 0x00006900ff0477ac */ /* 0x000ee20008000a00 */
[----:B------:R-:W-:Y:S01]  /*1210*/  R2UR UR20, R4 ;  /* 0x00000000041472ca */ /* 0x000fe200000e0000 */
[----:B--2---:R-:W-:Y:S01]  /*1220*/  IMAD.MOV.U32 R8, RZ, RZ, 0x1 ;  /* 0x00000001ff087424 */ /* 0x004fe200078e00ff */
[----:B------:R-:W-:Y:S01]  /*1230*/  R2UR UR12, R5 ;  /* 0x00000000050c72ca */ /* 0x000fe200000e0000 */
[----:B------:R-:W-:Y:S01]  /*1240*/  IMAD.MOV.U32 R2, RZ, RZ, RZ ;  /* 0x000000ffff027224 */ /* 0x000fe200078e00ff */
[----:B------:R-:W-:Y:S01]  /*1250*/  R2UR UR28, R6 ;  /* 0x00000000061c72ca */ /* 0x000fe200000e0000 */
[----:B------:R-:W-:Y:S01]  /*1260*/  UMOV UR31, 0x1 ;  /* 0x00000001001f7882 */ /* 0x000fe20000000000 */
[----:B------:R-:W-:Y:S01]  /*1270*/  UMOV UR30, URZ ;  /* 0x000000ff001e7c82 */ /* 0x000fe20008000000 */
[----:B------:R-:W-:Y:S01]  /*1280*/  UMOV UR18, URZ ;  /* 0x000000ff00127c82 */ /* 0x000fe20008000000 */
[----:B------:R-:W-:Y:S01]  /*1290*/  UMOV UR10, URZ ;  /* 0x000000ff000a7c82 */ /* 0x000fe20008000000 */
[----:B---3--:R-:W-:-:S02]  /*12a0*/  UIADD3 UR38, UP3, UPT, UR4, 0x40, URZ ;  /* 0x0000004004267890 */ /* 0x008fc4000ff7e0ff */
[----:B------:R-:W-:Y:S02]  /*12b0*/  UIADD3 UR36, UP2, UPT, UR4, 0xc0, URZ ;  /* 0x000000c004247890 */ /* 0x000fe4000ff5e0ff */
[----:B------:R-:W-:Y:S02]  /*12c0*/  UIADD3 UR34, UP1, UPT, UR4, 0x140, URZ ;  /* 0x0000014004227890 */ /* 0x000fe4000ff3e0ff */
[----:B------:R-:W-:Y:S02]  /*12d0*/  UIADD3 UR32, UP0, UPT, UR4, 0x1c0, URZ ;  /* 0x000001c004207890 */ /* 0x000fe4000ff1e0ff */
[----:B------:R-:W-:Y:S02]  /*12e0*/  UIADD3.X UR39, UPT, UPT, URZ, UR5, URZ, UP3, !UPT ;  /* 0x00000005ff277290 */ /* 0x000fe40009ffe4ff */
[----:B------:R-:W-:Y:S02]  /*12f0*/  UIADD3.X UR37, UPT, UPT, URZ, UR5, URZ, UP2, !UPT ;  /* 0x00000005ff257290 */ /* 0x000fe400097fe4ff */
[----:B------:R-:W-:-:S02]  /*1300*/  UIADD3.X UR35, UPT, UPT, URZ, UR5, URZ, UP1, !UPT ;  /* 0x00000005ff237290 */ /* 0x000fc40008ffe4ff */
[----:B------:R-:W-:-:S12]  /*1310*/  UIADD3.X UR33, UPT, UPT, URZ, UR5, URZ, UP0, !UPT ;  /* 0x00000005ff217290 */ /* 0x000fd800087fe4ff */
.L_x_20:
[----:B------:R-:W-:Y:S01]  /*1320*/  USHF.L.U32 UR4, UR31, 0x1f, URZ ;  /* 0x0000001f1f047899 */ /* 0x000fe200080006ff */
[----:B------:R-:W-:Y:S01]  /*1330*/  HFMA2 R3, -RZ, RZ, 0, -0.0001220703125 ;  /* 0x00008800ff037431 */ /* 0x000fe200000001ff */
[----:B------:R-:W-:Y:S02]  /*1340*/  ULEA UR5, UR30, UR23, 0x3 ;  /* 0x000000171e057291 */ /* 0x000fe4000f8e18ff */
[----:B------:R-:W-:Y:S02]  /*1350*/  USHF.L.U32 UR7, UR20, 0x7, URZ ;  /* 0x0000000714077899 */ /* 0x000fe400080006ff */
[----:B------:R-:W-:Y:S01]  /*1360*/  MOV R0, UR4 ;  /* 0x0000000400007c02 */ /* 0x000fe20008000f00 */
[----:B------:R-:W-:Y:S01]  /*1370*/  USHF.L.U32 UR27, UR12, 0x7, URZ ;  /* 0x000000070c1b7899 */ /* 0x000fe200080006ff */
[----:B------:R-:W-:-:S03]  /*1380*/  UMOV UR29, URZ ;  /* 0x000000ff001d7c82 */ /* 0x000fc60008000000 */
[----:B--2---:R2:W3:Y:S08]  /*1390*/  SYNCS.PHASECHK.TRANS64.TRYWAIT P2, [UR5+0x30], R0 ;  /* 0x00003000ff0075a7 */ /* 0x0044f00008041105 */
.L_x_18:
[----:B----4-:R-:W-:Y:S02]  /*13a0*/  USHF.L.U32 UR6, UR29, 0x8, URZ ;  /* 0x000000081d067899 */ /* 0x010fe400080006ff */
[----:B------:R-:W-:Y:S02]  /*13b0*/  ULEA UR5, UR30, UR23, 0x3 ;  /* 0x000000171e057291 */ /* 0x000fe4000f8e18ff */
[----:B------:R-:W-:Y:S02]  /*13c0*/  ULEA UR8, UR30, UR23, 0xa ;  /* 0x000000171e087291 */ /* 0x000fe4000f8e50ff */
[----:B------:R-:W-:Y:S02]  /*13d0*/  USHF.L.U32 UR24, UR30, 0xf, URZ ;  /* 0x0000000f1e187899 */ /* 0x000fe400080006ff */
[----:B------:R-:W-:Y:S02]  /*13e0*/  UIADD3 UR4, UPT, UPT, UR30, 0x1, URZ ;  /* 0x000000011e047890 */ /* 0x000fe4000fffe0ff */
[----:B------:R-:W-:-:S02]  /*13f0*/  UIADD3 UR16, UPT, UPT, UR8, 0x34c00, URZ ;  /* 0x00034c0008107890 */ /* 0x000fc4000fffe0ff */
[----:B------:R-:W-:Y:S02]  /*1400*/  UISETP.GT.U32.AND UP0, UPT, UR29, 0xe, UPT ;  /* 0x0000000e1d00788c */ /* 0x000fe4000bf04070 */
[----:B------:R-:W-:Y:S02]  /*1410*/  UIADD3 UR19, UPT, UPT, UR29, UR29, URZ ;  /* 0x0000001d1d137290 */ /* 0x000fe4000fffe0ff */
[----:B------:R-:W-:Y:S02]  /*1420*/  ULEA.HI.SX32 UR24, UR24, UR23, 0x1f ;  /* 0x0000001718187291 */ /* 0x000fe4000f8ffaff */
[----:B------:R-:W-:Y:S02]  /*1430*/  UIADD3 UR8, UPT, UPT, UR8, 0x36400, URZ ;  /* 0x0003640008087890 */ /* 0x000fe4000fffe0ff */
[----:B------:R-:W-:Y:S01]  /*1440*/  UISETP.NE.AND UP1, UPT, UR4, 0x6, UPT ;  /* 0x000000060400788c */ /* 0x000fe2000bf25270 */
[----:B------:R-:W-:Y:S01]  /*1450*/  UMOV UR13, UR28 ;  /* 0x0000001c000d7c82 */ /* 0x000fe20008000000 */
[----:B------:R-:W-:Y:S01]  /*1460*/  UMOV UR25, UR5 ;  /* 0x0000000500197c82 */ /* 0x000fe20008000000 */
[----:B------:R-:W-:Y:S01]  /*1470*/  UMOV UR26, UR6 ;  /* 0x00000006001a7c82 */ /* 0x000fe20008000000 */
[----:B------:R-:W-:Y:S01]  /*1480*/  UMOV UR17, UR5 ;  /* 0x0000000500117c82 */ /* 0x000fe20008000000 */
[----:B------:R-:W-:Y:S01]  /*1490*/  UMOV UR9, UR5 ;  /* 0x0000000500097c82 */ /* 0x000fe20008000000 */
[----:B--23--:R-:W-:Y:S05]  /*14a0*/  @P2 BRA `(.L_x_16) ;  /* 0x0000000000102947 */ /* 0x00cfea0003800000 */
[----:B------:R-:W-:-:S06]  /*14b0*/  USHF.L.U32 UR11, UR31, 0x1f, URZ ;  /* 0x0000001f1f0b7899 */ /* 0x000fcc00080006ff */
[----:B--2---:R-:W-:-:S04]  /*14c0*/  MOV R0, UR11 ;  /* 0x0000000b00007c02 */ /* 0x004fc80008000f00 */
[----:B------:R-:W2:Y:S02]  /*14d0*/  SYNCS.PHASECHK.TRANS64.TRYWAIT P0, [UR5+0x30], R0 ;  /* 0x00003000ff0075a7 */ /* 0x000ea40008001105 */
[----:B--2---:R-:W-:Y:S05]  /*14e0*/  @!P0 BRA `(.L_x_17) ;  /* 0x0000003800dc8947 */ /* 0x004fea0003800000 */
.L_x_16:
[----:B------:R-:W-:Y:S02]  /*14f0*/  ELECT P1, URZ, PT ;  /* 0x0000000000ff782f */ /* 0x000fe40003820000 */
[----:B------:R-:W-:Y:S01]  /*1500*/  PLOP3.LUT P0, PT, PT, PT, UP0, 0x80, 0x8 ;  /* 0x000000000008781c */ /* 0x000fe20003f0f008 */
[----:B------:R-:W-:Y:S01]  /*1510*/  USEL UR11, URZ, 0x1, UP1 ;  /* 0x00000001ff0b7887 */ /* 0x000fe20008800000 */
[----:B------:R-:W-:Y:S01]  /*1520*/  PLOP3.LUT P2, PT, PT, PT, PT, 0x80, 0x8 ;  /* 0x000000000008781c */ /* 0x000fe20003f4f070 */
[----:B------:R-:W-:Y:S02]  /*1530*/  USEL UR30, UR4, URZ, UP1 ;  /* 0x000000ff041e7287 */ /* 0x000fe40008800000 */
[----:B------:R-:W-:Y:S02]  /*1540*/  ULOP3.LUT UR31, UR31, UR11, URZ, 0x3c, !UPT ;  /* 0x0000000b1f1f7292 */ /* 0x000fe4000f8e3cff */
[----:B------:R-:W-:Y:S02]  /*1550*/  UIADD3 UR4, UPT, UPT, UR24, 0x4c00, URZ ;  /* 0x00004c0018047890 */ /* 0x000fe4000fffe0ff */
[----:B------:R-:W-:-:S02]  /*1560*/  UIADD3 UR24, UPT, UPT, UR24, 0x1cc00, URZ ;  /* 0x0001cc0018187890 */ /* 0x000fc4000fffe0ff */
[----:B------:R-:W-:Y:S01]  /*1570*/  @!UP0 USHF.L.U32 UR21, UR31, 0x1f, URZ ;  /* 0x0000001f1f158899 */ /* 0x000fe200080006ff */
[----:B------:R4:W-:Y:S01]  /*1580*/  @P1 SYNCS.ARRIVE.TRANS64 RZ, [UR5], R3 ;  /* 0x00000003ffff19a7 */ /* 0x0009e20008000005 */
[----:B------:R-:W-:Y:S01]  /*1590*/  @!UP0 ULEA UR22, UR30, UR23, 0x3 ;  /* 0x000000171e168291 */ /* 0x000fe2000f8e18ff */
[----:B------:R-:W-:Y:S02]  /*15a0*/  UMOV UR11, UR19 ;  /* 0x00000013000b7c82 */ /* 0x000fe40008000000 */
[----:B------:R4:W-:Y:S01]  /*15b0*/  UTMALDG.2D [UR4], [UR38], desc[URZ] ;  /* 0x0000ff04260075b4 */ /* 0x0009e20008009000 */
[----:B--2---:R-:W-:Y:S01]  /*15c0*/  IMAD.U32 R0, RZ, RZ, UR21 ;  /* 0x00000015ff007e24 */ /* 0x004fe2000f8e00ff */
[----:B------:R-:W-:-:S04]  /*15d0*/  UIADD3 UR29, UPT, UPT, UR29, 0x1, URZ ;  /* 0x000000011d1d7890 */ /* 0x000fc8000fffe0ff */
[----:B------:R-:W-:Y:S01]  /*15e0*/  UISETP.NE.AND UP0, UPT, UR29, 0x10, UPT ;  /* 0x000000101d00788c */ /* 0x000fe2000bf05270 */
[----:B------:R4:W-:Y:S01]  /*15f0*/  UTMALDG.3D [UR24], [UR36], desc[URZ] ;  /* 0x0000ff18240075b4 */ /* 0x0009e20008011000 */
[----:B------:R4:W-:Y:S01]  /*1600*/  UTMALDG.3D [UR16], [UR34], desc[URZ] ;  /* 0x0000ff10220075b4 */ /* 0x0009e20008011000 */
[----:B------:R4:W-:Y:S01]  /*1610*/  UTMALDG.4D [UR8], [UR32], desc[URZ] ;  /* 0x0000ff08200075b4 */ /* 0x0009e20008019000 */
[----:B------:R4:W2:Y:S05]  /*1620*/  @!P0 SYNCS.PHASECHK.TRANS64.TRYWAIT P2, [UR22+0x30], R0 ;  /* 0x00003000ff0085a7 */ /* 0x0008aa0008041116 */
[----:B------:R-:W-:Y:S05]  /*1630*/  BRA.U UP0, `(.L_x_18) ;  /* 0xfffffffd00587547 */ /* 0x000fea000b83ffff */
[----:B----4-:R-:W-:Y:S02]  /*1640*/  LEA R3, R8, UR23, 0x3 ;  /* 0x0000001708037c11 */ /* 0x010fe4000f8e18ff */
[----:B------:R-:W-:-:S04]  /*1650*/  SHF.L.U32 R4, R2, 0x1f, RZ ;  /* 0x0000001f02047819 */ /* 0x000fc800000006ff */
[----:B------:R-:W3:Y:S02]  /*1660*/  SYNCS.PHASECHK.TRANS64.TRYWAIT P0, [R3+URZ+0x80], R4 ;  /* 0x00008004030075a7 */ /* 0x000ee400080011ff */
[----:B---3--:R-:W-:Y:S05]  /*1670*/  @!P0 BRA `(.L_x_19) ;  /* 0x0000003800988947 */ /* 0x008fea0003800000 */
.L_x_65:
[C---:B------:R-:W-:Y:S01]  /*1680*/  LEA R4, R8.reuse, UR23, 0x4 ;  /* 0x0000001708047c11 */ /* 0x040fe2000f8e20ff */
[----:B------:R-:W-:Y:S02]  /*1690*/  VIADD R8, R8, 0x1 ;  /* 0x0000000108087836 */ /* 0x000fe40000000000 */
[----:B------:R-:W-:-:S03]  /*16a0*/  IMAD.MOV.U32 R0, RZ, RZ, 0x1 ;  /* 0x00000001ff007424 */ /* 0x000fc600078e00ff */
[----:B---3--:R-:W3:Y:S01]  /*16b0*/  LDS.128 R4, [R4+0x37c10] ;  /* 0x037c100004047984 */ /* 0x008ee20000000c00 */
[C---:B------:R-:W-:Y:S01]  /*16c0*/  ISETP.NE.AND P1, PT, R8.reuse, 0x2, PT ;  /* 0x000000020800780c */ /* 0x040fe20003f25270 */
[----:B------:R4:W-:Y:S06]  /*16d0*/  MEMBAR.ALL.CTA ;  /* 0x0000000000007992 */ /* 0x0009ec0000008000 */
[----:B----4-:R-:W4:Y:S01]  /*16e0*/  FENCE.VIEW.ASYNC.S ;  /* 0x00000000000073c6 */ /* 0x010f220000000000 */
[----:B------:R-:W-:Y:S01]  /*16f0*/  SEL R8, R8, RZ, P1 ;  /* 0x000000ff08087207 */ /* 0x000fe20000800000 */
[----:B----4-:R4:W-:Y:S01]  /*1700*/  SYNCS.ARRIVE.TRANS64.ART0 RZ, [R3+URZ+0x90], R0 ;  /* 0x0000900003ff79a7 */ /* 0x0109e200085000ff */
[----:B---3--:R-:W-:-:S02]  /*1710*/  ISETP.NE.AND P0, PT, R7, 0x1, PT ;  /* 0x000000010700780c */ /* 0x008fc40003f05270 */
[----:B------:R-:W-:Y:S02]  /*1720*/  R2UR UR20, R4 ;  /* 0x00000000041472ca */ /* 0x000fe400000e0000 */
[----:B------:R-:W-:Y:S02]  /*1730*/  R2UR UR12, R5 ;  /* 0x00000000050c72ca */ /* 0x000fe400000e0000 */
[----:B------:R-:W-:Y:S02]  /*1740*/  R2UR UR28, R6 ;  /* 0x00000000061c72ca */ /* 0x000fe400000e0000 */
[----:B----4-:R-:W-:-:S04]  /*1750*/  SEL R3, RZ, 0x1, P1 ;  /* 0x00000001ff037807 */ /* 0x010fc80000800000 */
[----:B------:R-:W-:Y:S01]  /*1760*/  LOP3.LUT R2, R2, R3, RZ, 0x3c, !PT ;  /* 0x0000000302027212 */ /* 0x000fe200078e3cff */
[----:B------:R-:W-:Y:S08]  /*1770*/  @!P0 BRA `(.L_x_20) ;  /* 0xfffffff800e88947 */ /* 0x000ff0000383ffff */
.L_x_15:
[----:B------:R-:W-:Y:S02]  /*1780*/  UIADD3 UR4, UPT, UPT, UR30, 0x2, URZ ;  /* 0x000000021e047890 */ /* 0x000fe4000fffe0ff */
[----:B------:R-:W-:-:S04]  /*1790*/  UISETP.NE.AND UP0, UPT, UR30, 0x5, UPT ;  /* 0x000000051e00788c */ /* 0x000fc8000bf05270 */
[----:B------:R-:W-:-:S04]  /*17a0*/  USEL UR4, UR4, 0x1, UP0 ;  /* 0x0000000104047887 */ /* 0x000fc80008000000 */
[----:B------:R-:W-:Y:S02]  /*17b0*/  UIADD3 UR5, UPT, UPT, UR4, 0x1, URZ ;  /* 0x0000000104057890 */ /* 0x000fe4000fffe0ff */
[----:B------:R-:W-:-:S04]  /*17c0*/  UISETP.NE.AND UP1, UPT, UR4, 0x6, UPT ;  /* 0x000000060400788c */ /* 0x000fc8000bf25270 */
[----:B------:R-:W-:Y:S02]  /*17d0*/  USEL UR5, UR5, 0x1, UP1 ;  /* 0x0000000105057887 */ /* 0x000fe40008800000 */
[----:B------:R-:W-:Y:S02]  /*17e0*/  UISETP.EQ.XOR UP1, UPT, UR30, 0x5, !UP1 ;  /* 0x000000051e00788c */ /* 0x000fe4000cf22a70 */
[----:B------:R-:W-:Y:S02]  /*17f0*/  UIADD3 UR4, UPT, UPT, UR5, 0x1, URZ ;  /* 0x0000000105047890 */ /* 0x000fe4000fffe0ff */
[----:B------:R-:W-:Y:S02]  /*1800*/  UISETP.NE.AND UP0, UPT, UR5, 0x6, UPT ;  /* 0x000000060500788c */ /* 0x000fe4000bf05270 */
[----:B------:R-:W-:Y:S02]  /*1810*/  UISETP.EQ.XOR UP1, UPT, UR5, 0x6, UP1 ;  /* 0x000000060500788c */ /* 0x000fe40008f22a70 */
[----:B------:R-:W-:-:S04]  /*1820*/  USEL UR4, UR4, 0x1, UP0 ;  /* 0x0000000104047887 */ /* 0x000fc80008000000 */
[----:B------:R-:W-:Y:S02]  /*1830*/  UIADD3 UR5, UPT, UPT, UR4, 0x1, URZ ;  /* 0x0000000104057890 */ /* 0x000fe4000fffe0ff */
[----:B------:R-:W-:Y:S02]  /*1840*/  UISETP.NE.AND UP0, UPT, UR4, 0x6, UPT ;  /* 0x000000060400788c */ /* 0x000fe4000bf05270 */
[----:B------:R-:W-:Y:S02]  /*1850*/  UISETP.EQ.XOR UP1, UPT, UR4, 0x6, UP1 ;  /* 0x000000060400788c */ /* 0x000fe40008f22a70 */
[----:B------:R-:W-:-:S04]  /*1860*/  USEL UR5, UR5, 0x1, UP0 ;  /* 0x0000000105057887 */ /* 0x000fc80008000000 */
[----:B------:R-:W-:Y:S02]  /*1870*/  UISETP.EQ.XOR UP1, UPT, UR5, 0x6, UP1 ;  /* 0x000000060500788c */ /* 0x000fe40008f22a70 */
[----:B------:R-:W-:Y:S02]  /*1880*/  UISETP.NE.AND UP0, UPT, UR5, 0x6, UPT ;  /* 0x000000060500788c */ /* 0x000fe4000bf05270 */
[----:B------:R-:W-:Y:S02]  /*1890*/  USEL UR4, URZ, 0x1, !UP1 ;  /* 0x00000001ff047887 */ /* 0x000fe4000c800000 */
[----:B------:R-:W-:Y:S02]  /*18a0*/  USEL UR5, UR5, URZ, UP0 ;  /* 0x000000ff05057287 */ /* 0x000fe40008000000 */
[----:B------:R-:W-:Y:S02]  /*18b0*/  ULOP3.LUT UR4, UR31, UR4, URZ, 0x3c, !UPT ;  /* 0x000000041f047292 */ /* 0x000fe4000f8e3cff */
[----:B------:R-:W-:-:S02]  /*18c0*/  ULEA UR5, UR5, UR23, 0x3 ;  /* 0x0000001705057291 */ /* 0x000fc4000f8e18ff */
[----:B------:R-:W-:-:S06]  /*18d0*/  USHF.L.U32 UR4, UR4, 0x1f, URZ ;  /* 0x0000001f04047899 */ /* 0x000fcc00080006ff */
[----:B------:R-:W-:-:S04]  /*18e0*/  MOV R0, UR4 ;  /* 0x0000000400007c02 */ /* 0x000fc80008000f00 */
[----:B------:R-:W3:Y:S02]  /*18f0*/  SYNCS.PHASECHK.TRANS64.TRYWAIT P0, [UR5+0x30], R0 ;  /* 0x00003000ff0075a7 */ /* 0x000ee40008001105 */
[----:B---3--:R-:W-:Y:S05]  /*1900*/  @!P0 BRA `(.L_x_21) ;  /* 0x00000038000c8947 */ /* 0x008fea0003800000 */
.L_x_67:
[----:B------:R-:W-:-:S13]  /*1910*/  ELECT P0, URZ, PT ;  /* 0x0000000000ff782f */ /* 0x000fda0003800000 */
[----:B---3--:R-:W-:-:S04]  /*1920*/  @P0 MOV R0, 0x8800 ;  /* 0x0000880000000802 */ /* 0x008fc80000000f00 */
[----:B------:R3:W-:Y:S03]  /*1930*/  @P0 SYNCS.ARRIVE.TRANS64 RZ, [UR5], R0 ;  /* 0x00000000ffff09a7 */ /* 0x0007e60008000005 */
.L_x_13:
[----:B------:R-:W-:-:S13]  /*1940*/  ISETP.NE.AND P0, PT, R75, 0x4, PT ;  /* 0x000000044b00780c */ /* 0x000fda0003f05270 */
[----:B------:R-:W-:Y:S05]  /*1950*/  @P0 BRA `(.L_x_22) ;  /* 0x0000000800f80947 */ /* 0x000fea0003800000 */
[----:B------:R-:W4:Y:S08]  /*1960*/  S2UR UR12, SR_CgaCtaId ;  /* 0x00000000000c79c3 */ /* 0x000f300000008800 */
[----:B------:R-:W-:Y:S06]  /*1970*/  BAR.SYNC.DEFER_BLOCKING 0x3, 0xa0 ;  /* 0x00c2800000007b1d */ /* 0x000fec0000010000 */
[----:B------:R-:W-:-:S02]  /*1980*/  UMOV UR4, 0x400 ;  /* 0x0000040000047882 */ /* 0x000fc40000000000 */
[----:B----4-:R-:W-:-:S09]  /*1990*/  ULEA UR12, UR12, UR4, 0x18 ;  /* 0x000000040c0c7291 */ /* 0x010fd2000f8ec0ff */
[----:B---3--:R-:W3:Y:S01]  /*19a0*/  LDS R0, [UR12+0xa8] ;  /* 0x0000a80cff007984 */ /* 0x008ee20008000800 */
[----:B------:R-:W4:Y:S02]  /*19b0*/  SYNCS.PHASECHK.TRANS64.TRYWAIT P0, [UR12+0x80], RZ ;  /* 0x000080ffff0075a7 */ /* 0x000f24000800110c */
[----:B---34-:R-:W-:Y:S05]  /*19c0*/  @!P0 BRA `(.L_x_23) ;  /* 0x0000003400fc8947 */ /* 0x018fea0003800000 */
.L_x_69:
[----:B------:R-:W4:Y:S01]  /*19d0*/  LDS R3, [UR12+0x37c1c] ;  /* 0x037c1c0cff037984 */ /* 0x000f220008000800 */
[----:B---3--:R-:W-:Y:S01]  /*19e0*/  IMAD.MOV.U32 R2, RZ, RZ, 0x1 ;  /* 0x00000001ff027424 */ /* 0x008fe200078e00ff */
[----:B------:R-:W-:Y:S01]  /*19f0*/  R2UR UR32, R0 ;  /* 0x00000000002072ca */ /* 0x000fe200000e0000 */
[----:B------:R-:W-:Y:S01]  /*1a00*/  HFMA2 R0, -RZ, RZ, 0, 5.9604644775390625e-08 ;  /* 0x00000001ff007431 */ /* 0x000fe200000001ff */
[----:B------:R3:W-:Y:S06]  /*1a10*/  MEMBAR.ALL.CTA ;  /* 0x0000000000007992 */ /* 0x0007ec0000008000 */
[----:B---3--:R-:W3:Y:S01]  /*1a20*/  FENCE.VIEW.ASYNC.S ;  /* 0x00000000000073c6 */ /* 0x008ee20000000000 */
[----:B------:R-:W-:Y:S01]  /*1a30*/  IMAD.MOV.U32 R6, RZ, RZ, 0x1 ;  /* 0x00000001ff067424 */ /* 0x000fe200078e00ff */
[----:B---3--:R3:W-:Y:S01]  /*1a40*/  SYNCS.ARRIVE.TRANS64.ART0 RZ, [UR12+0x90], R2 ;  /* 0x00009002ffff79a7 */ /* 0x0087e2000850000c */
[----:B----4-:R-:W-:-:S13]  /*1a50*/  ISETP.NE.AND P0, PT, R3, 0x1, PT ;  /* 0x000000010300780c */ /* 0x010fda0003f05270 */
[----:B---3--:R-:W-:Y:S05]  /*1a60*/  @P0 BRA `(.L_x_24) ;  /* 0x0000000800840947 */ /* 0x008fea0003800000 */
[----:B------:R-:W-:Y:S01]  /*1a70*/  UIADD3 UR10, UPT, UPT, UR32, 0x100, URZ ;  /* 0x00000100200a7890 */ /* 0x000fe2000fffe0ff */
[----:B------:R-:W-:Y:S01]  /*1a80*/  MOV R5, 0x1 ;  /* 0x0000000100057802 */ /* 0x000fe20000000f00 */
[----:B------:R-:W-:Y:S01]  /*1a90*/  UIADD3 UR8, UPT, UPT, UR32, 0x104, URZ ;  /* 0x0000010420087890 */ /* 0x000fe2000fffe0ff */
[----:B------:R-:W-:Y:S01]  /*1aa0*/  MOV R4, RZ ;  /* 0x000000ff00047202 */ /* 0x000fe20000000f00 */
[----:B------:R-:W-:Y:S01]  /*1ab0*/  UIADD3 UR6, UPT, UPT, UR32, -0x7fffff00, URZ ;  /* 0x8000010020067890 */ /* 0x000fe2000fffe0ff */
[----:B------:R-:W-:Y:S01]  /*1ac0*/  MOV R6, 0x1 ;  /* 0x0000000100067802 */ /* 0x000fe20000000f00 */
[----:B------:R-:W-:Y:S02]  /*1ad0*/  UIADD3 UR4, UPT, UPT, UR32, -0x7ffffefc, URZ ;  /* 0x8000010420047890 */ /* 0x000fe4000fffe0ff */
[----:B------:R-:W-:Y:S02]  /*1ae0*/  UIADD3 UR11, UPT, UPT, UR32, 0x110, URZ ;  /* 0x00000110200b7890 */ /* 0x000fe4000fffe0ff */
[----:B------:R-:W-:-:S02]  /*1af0*/  UIADD3 UR9, UPT, UPT, UR32, 0x114, URZ ;  /* 0x0000011420097890 */ /* 0x000fc4000fffe0ff */
[----:B------:R-:W-:Y:S02]  /*1b00*/  UIADD3 UR7, UPT, UPT, UR32, -0x7ffffef0, URZ ;  /* 0x8000011020077890 */ /* 0x000fe4000fffe0ff */
[----:B------:R-:W-:Y:S02]  /*1b10*/  USHF.R.U32.HI UR18, URZ, 0x1, UR10 ;  /* 0x00000001ff127899 */ /* 0x000fe4000801160a */
[----:B------:R-:W-:Y:S02]  /*1b20*/  USHF.R.U32.HI UR17, URZ, 0x1, UR6 ;  /* 0x00000001ff117899 */ /* 0x000fe40008011606 */
[----:B------:R-:W-:Y:S01]  /*1b30*/  USHF.R.U32.HI UR16, URZ, 0x1, UR8 ;  /* 0x00000001ff107899 */ /* 0x000fe20008011608 */
[----:B------:R-:W-:Y:S01]  /*1b40*/  UMOV UR34, 0x8a02480 ;  /* 0x08a0248000227882 */ /* 0x000fe20000000000 */
[----:B------:R-:W-:Y:S02]  /*1b50*/  UIADD3 UR5, UPT, UPT, UR32, -0x7ffffeec, URZ ;  /* 0x8000011420057890 */ /* 0x000fe4000fffe0ff */
[----:B------:R-:W-:-:S02]  /*1b60*/  USHF.R.U32.HI UR13, URZ, 0x1, UR4 ;  /* 0x00000001ff0d7899 */ /* 0x000fc40008011604 */
[----:B------:R-:W-:Y:S02]  /*1b70*/  UIADD3 UR19, UPT, UPT, UR12, 0x36400, URZ ;  /* 0x000364000c137890 */ /* 0x000fe4000fffe0ff */
[----:B------:R-:W-:Y:S02]  /*1b80*/  UIADD3 UR20, UPT, UPT, UR12, 0x34c00, URZ ;  /* 0x00034c000c147890 */ /* 0x000fe4000fffe0ff */
[----:B------:R-:W-:Y:S02]  /*1b90*/  UIADD3 UR21, UPT, UPT, UR12, 0x4c00, URZ ;  /* 0x00004c000c157890 */ /* 0x000fe4000fffe0ff */
[----:B------:R-:W-:Y:S02]  /*1ba0*/  UIADD3 UR22, UPT, UPT, UR12, 0x1cc00, URZ ;  /* 0x0001cc000c167890 */ /* 0x000fe4000fffe0ff */
[----:B------:R-:W-:Y:S02]  /*1bb0*/  USEL UR23, URZ, 0x4000, UP6 ;  /* 0x00004000ff177887 */ /* 0x000fe4000b000000 */
[----:B------:R-:W-:-:S02]  /*1bc0*/  USHF.R.U32.HI UR46, URZ, 0x1a, UR11 ;  /* 0x0000001aff2e7899 */ /* 0x000fc4000801160b */
[----:B------:R-:W-:Y:S02]  /*1bd0*/  USHF.R.U32.HI UR40, URZ, 0x1a, UR7 ;  /* 0x0000001aff287899 */ /* 0x000fe40008011607 */
[----:B------:R-:W-:Y:S02]  /*1be0*/  USHF.R.U32.HI UR36, URZ, 0x1a, UR9 ;  /* 0x0000001aff247899 */ /* 0x000fe40008011609 */
[----:B------:R-:W-:Y:S02]  /*1bf0*/  USEL UR34, UR34, 0x8a00480, !UP5 ;  /* 0x08a0048022227887 */ /* 0x000fe4000e800000 */
[----:B------:R-:W-:Y:S02]  /*1c00*/  ULOP3.LUT UR18, UR18, 0x60000000, URZ, 0xc0, !UPT ;  /* 0x6000000012127892 */ /* 0x000fe4000f8ec0ff */
[----:B------:R-:W-:Y:S02]  /*1c10*/  ULOP3.LUT UR17, UR17, 0x60000000, URZ, 0xc0, !UPT ;  /* 0x6000000011117892 */ /* 0x000fe4000f8ec0ff */
[----:B------:R-:W-:-:S02]  /*1c20*/  ULOP3.LUT UR16, UR16, 0x60000000, URZ, 0xc0, !UPT ;  /* 0x6000000010107892 */ /* 0x000fc4000f8ec0ff */
[----:B------:R-:W-:Y:S02]  /*1c30*/  USHF.R.U32.HI UR35, URZ, 0x1a, UR5 ;  /* 0x0000001aff237899 */ /* 0x000fe40008011605 */
[----:B------:R-:W-:Y:S02]  /*1c40*/  ULOP3.LUT UR13, UR13, 0x60000000, URZ, 0xc0, !UPT ;  /* 0x600000000d0d7892 */ /* 0x000fe4000f8ec0ff */
[----:B------:R-:W-:Y:S02]  /*1c50*/  USHF.R.U32.HI UR19, URZ, 0x4, UR19 ;  /* 0x00000004ff137899 */ /* 0x000fe40008011613 */
[----:B------:R-:W-:Y:S02]  /*1c60*/  USHF.R.U32.HI UR20, URZ, 0x4, UR20 ;  /* 0x00000004ff147899 */ /* 0x000fe40008011614 */
[----:B------:R-:W-:Y:S02]  /*1c70*/  USHF.R.U32.HI UR21, URZ, 0x4, UR21 ;  /* 0x00000004ff157899 */ /* 0x000fe40008011615 */
[----:B------:R-:W-:-:S02]  /*1c80*/  USHF.R.U32.HI UR22, URZ, 0x4, UR22 ;  /* 0x00000004ff167899 */ /* 0x000fc40008011616 */
[----:B------:R-:W-:Y:S02]  /*1c90*/  UIADD3 UR34, UPT, UPT, UR23, UR34, URZ ;  /* 0x0000002217227290 */ /* 0x000fe4000fffe0ff */
[----:B------:R-:W-:Y:S02]  /*1ca0*/  ULOP3.LUT UR46, UR18, 0x30, UR46, 0xf8, !UPT ;  /* 0x00000030122e7892 */ /* 0x000fe4000f8ef82e */
[----:B------:R-:W-:Y:S02]  /*1cb0*/  ULOP3.LUT UR40, UR17, 0x30, UR40, 0xf8, !UPT ;  /* 0x0000003011287892 */ /* 0x000fe4000f8ef828 */
[----:B------:R-:W-:Y:S02]  /*1cc0*/  ULOP3.LUT UR36, UR16, 0x30, UR36, 0xf8, !UPT ;  /* 0x0000003010247892 */ /* 0x000fe4000f8ef824 */
[----:B------:R-:W-:Y:S02]  /*1cd0*/  ULOP3.LUT UR35, UR13, 0x30, UR35, 0xf8, !UPT ;  /* 0x000000300d237892 */ /* 0x000fe4000f8ef823 */
[----:B------:R-:W-:-:S02]  /*1ce0*/  ULOP3.LUT UR19, UR19, 0x3fc0, URZ, 0xc0, !UPT ;  /* 0x00003fc013137892 */ /* 0x000fc4000f8ec0ff */
[----:B------:R-:W-:Y:S02]  /*1cf0*/  ULOP3.LUT UR20, UR20, 0x3fc0, URZ, 0xc0, !UPT ;  /* 0x00003fc014147892 */ /* 0x000fe4000f8ec0ff */
[----:B------:R-:W-:Y:S02]  /*1d00*/  ULOP3.LUT UR21, UR21, 0x3fc0, URZ, 0xc0, !UPT ;  /* 0x00003fc015157892 */ /* 0x000fe4000f8ec0ff */
[----:B------:R-:W-:Y:S02]  /*1d10*/  ULOP3.LUT UR22, UR22, 0x3fc0, URZ, 0xc0, !UPT ;  /* 0x00003fc016167892 */ /* 0x000fe4000f8ec0ff */
[----:B------:R-:W-:Y:S02]  /*1d20*/  ULOP3.LUT UR47, UR46, UR34, URZ, 0xfc, !UPT ;  /* 0x000000222e2f7292 */ /* 0x000fe4000f8efcff */
[----:B------:R-:W-:Y:S02]  /*1d30*/  ULOP3.LUT UR41, UR40, UR34, URZ, 0xfc, !UPT ;  /* 0x0000002228297292 */ /* 0x000fe4000f8efcff */
[----:B------:R-:W-:-:S02]  /*1d40*/  ULOP3.LUT UR37, UR36, UR34, URZ, 0xfc, !UPT ;  /* 0x0000002224257292 */ /* 0x000fc4000f8efcff */
[----:B------:R-:W-:Y:S02]  /*1d50*/  ULOP3.LUT UR35, UR35, UR34, URZ, 0xfc, !UPT ;  /* 0x0000002223237292 */ /* 0x000fe4000f8efcff */
[----:B------:R-:W-:Y:S02]  /*1d60*/  ULOP3.LUT UR19, UR19, 0x10000, URZ, 0xfc, !UPT ;  /* 0x0001000013137892 */ /* 0x000fe4000f8efcff */
[----:B------:R-:W-:Y:S02]  /*1d70*/  ULOP3.LUT UR20, UR20, 0x10000, URZ, 0xfc, !UPT ;  /* 0x0001000014147892 */ /* 0x000fe4000f8efcff */
[----:B------:R-:W-:Y:S02]  /*1d80*/  ULOP3.LUT UR21, UR21, 0x10000, URZ, 0xfc, !UPT ;  /* 0x0001000015157892 */ /* 0x000fe4000f8efcff */
[----:B------:R-:W-:Y:S01]  /*1d90*/  ULOP3.LUT UR22, UR22, 0x10000, URZ, 0xfc, !UPT ;  /* 0x0001000016167892 */ /* 0x000fe2000f8efcff */
[----:B------:R-:W-:Y:S01]  /*1da0*/  UMOV UR31, URZ ;  /* 0x000000ff001f7c82 */ /* 0x000fe20008000000 */
[----:B------:R-:W-:Y:S01]  /*1db0*/  UMOV UR30, URZ ;  /* 0x000000ff001e7c82 */ /* 0x000fe20008000000 */
[----:B------:R-:W-:Y:S01]  /*1dc0*/  UMOV UR29, URZ ;  /* 0x000000ff001d7c82 */ /* 0x000fe20008000000 */
[----:B------:R-:W-:Y:S01]  /*1dd0*/  UMOV UR46, URZ ;  /* 0x000000ff002e7c82 */ /* 0x000fe20008000000 */
[----:B------:R-:W-:Y:S01]  /*1de0*/  UMOV UR40, URZ ;  /* 0x000000ff00287c82 */ /* 0x000fe20008000000 */
[----:B------:R-:W-:Y:S01]  /*1df0*/  UMOV UR36, URZ ;  /* 0x000000ff00247c82 */ /* 0x000fe20008000000 */
[----:B------:R-:W-:-:S05]  /*1e00*/  UMOV UR34, URZ ;  /* 0x000000ff00227c82 */ /* 0x000fca0008000000 */
.L_x_31:
[----:B------:R-:W-:Y:S01]  /*1e10*/  USHF.L.U32 UR13, UR30, 0x1f, URZ ;  /* 0x0000001f1e0d7899 */ /* 0x000fe200080006ff */
[----:B------:R-:W-:Y:S01]  /*1e20*/  SHF.L.U32 R2, R6, 0x1f, RZ ;  /* 0x0000001f06027819 */ /* 0x000fe200000006ff */
[----:B------:R-:W-:Y:S02]  /*1e30*/  ULEA UR16, UR29, UR12, 0x3 ;  /* 0x0000000c1d107291 */ /* 0x000fe4000f8e18ff */
[----:B------:R-:W-:Y:S02]  /*1e40*/  ULEA UR18, UR31, UR12, 0x3 ;  /* 0x0000000c1f127291 */ /* 0x000fe4000f8e18ff */
[----:B------:R-:W-:Y:S01]  /*1e50*/  MOV R0, UR13 ;  /* 0x0000000d00007c02 */ /* 0x000fe20008000f00 */
[----:B------:R-:W-:Y:S02]  /*1e60*/  ULEA UR17, UR31, UR32, 0x7 ;  /* 0x000000201f117291 */ /* 0x000fe4000f8e38ff */
[----:B------:R-:W-:Y:S02]  /*1e70*/  UPLOP3.LUT UP2, UPT, UPT, UPT, UPT, 0x40, 0x4 ;  /* 0x000000000004789c */ /* 0x000fe40003f4e870 */
[----:B------:R3:W4:Y:S02]  /*1e80*/  SYNCS.PHASECHK.TRANS64.TRYWAIT P1, [UR16], R0 ;  /* 0x00000000ff0075a7 */ /* 0x0007240008021110 */
[----:B------:R-:W5:Y:S02]  /*1e90*/  SYNCS.PHASECHK.TRANS64.TRYWAIT P0, [UR18+0x70], R2 ;  /* 0x00007002ff0075a7 */ /* 0x000f640008001112 */
[----:B---345:R-:W-:Y:S05]  /*1ea0*/  @P0 BRA `(.L_x_25) ;  /* 0x0000000000080947 */ /* 0x038fea0003800000 */
[----:B------:R-:W3:Y:S02]  /*1eb0*/  SYNCS.PHASECHK.TRANS64.TRYWAIT P0, [UR18+0x70], R2 ;  /* 0x00007002ff0075a7 */ /* 0x000ee40008001112 */
[----:B---3--:R-:W-:Y:S05]  /*1ec0*/  @!P0 BRA `(.L_x_26) ;  /* 0x0000003000d48947 */ /* 0x008fea0003800000 */
.L_x_25:
[----:B------:R-:W-:-:S05]  /*1ed0*/  UMOV UR27, URZ ;  /* 0x000000ff001b7c82 */ /* 0x000fca0008000000 */
.L_x_29:
[----:B------:R-:W-:Y:S02]  /*1ee0*/  USHF.L.U32 UR28, UR29, 0xa, URZ ;  /* 0x0000000a1d1c7899 */ /* 0x000fe400080006ff */
[----:B------:R-:W-:Y:S02]  /*1ef0*/  UIADD3 UR23, UPT, UPT, UR29, 0x1, URZ ;  /* 0x000000011d177890 */ /* 0x000fe4000fffe0ff */
[----:B------:R-:W-:Y:S02]  /*1f00*/  UISETP.GT.U32.AND UP0, UPT, UR27, 0xe, UPT ;  /* 0x0000000e1b00788c */ /* 0x000fe4000bf04070 */
[----:B------:R-:W-:Y:S02]  /*1f10*/  UIADD3 UR16, UPT, UPT, UR28, 0x6, URZ ;  /* 0x000000061c107890 */ /* 0x000fe4000fffe0ff */
[----:B----4-:R-:W-:Y:S02]  /*1f20*/  ULEA UR58, UR29, UR20, 0x6 ;  /* 0x000000141d3a7291 */ /* 0x010fe4000f8e30ff */
[----:B------:R-:W-:Y:S01]  /*1f30*/  ULEA UR54, UR29, UR19, 0x6 ;  /* 0x000000131d367291 */ /* 0x000fe2000f8e30ff */
[----:B------:R-:W-:Y:S01]  /*1f40*/  PLOP3.LUT P0, PT, PT, PT, UP0, 0x80, 0x8 ;  /* 0x000000000008781c */ /* 0x000fe20003f0f008 */
[----:B------:R-:W-:Y:S02]  /*1f50*/  ULEA UR13, UR29, UR12, 0x3 ;  /* 0x0000000c1d0d7291 */ /* 0x000fe4000f8e18ff */
[----:B------:R-:W-:Y:S02]  /*1f60*/  UISETP.NE.AND UP1, UPT, UR23, 0x6, UPT ;  /* 0x000000061700788c */ /* 0x000fe4000bf25270 */
[----:B------:R-:W-:Y:S02]  /*1f70*/  UIADD3 UR50, UPT, UPT, UR28, UR22, URZ ;  /* 0x000000161c327290 */ /* 0x000fe4000fffe0ff */
[----:B------:R-:W-:Y:S02]  /*1f80*/  UIADD3 UR48, UPT, UPT, UR28, UR21, URZ ;  /* 0x000000151c307290 */ /* 0x000fe4000fffe0ff */
[----:B------:R-:W-:Y:S02]  /*1f90*/  UIADD3 UR44, UPT, UPT, UR22, 0x2, UR28 ;  /* 0x00000002162c7890 */ /* 0x000fe4000fffe01c */
[----:B------:R-:W-:Y:S02]  /*1fa0*/  UIADD3 UR42, UPT, UPT, UR21, 0x2, UR28 ;  /* 0x00000002152a7890 */ /* 0x000fe4000fffe01c */
[----:B------:R-:W-:Y:S02]  /*1fb0*/  UIADD3 UR38, UPT, UPT, UR22, 0x4, UR28 ;  /* 0x0000000416267890 */ /* 0x000fe4000fffe01c */
[----:B------:R-:W-:Y:S02]  /*1fc0*/  UIADD3 UR26, UPT, UPT, UR16, UR22, URZ ;  /* 0x00000016101a7290 */ /* 0x000fe4000fffe0ff */
[----:B------:R-:W-:Y:S02]  /*1fd0*/  UIADD3 UR56, UPT, UPT, UR58, 0x20, URZ ;  /* 0x000000203a387890 */ /* 0x000fe4000fffe0ff */
[----:B------:R-:W-:Y:S02]  /*1fe0*/  UIADD3 UR52, UPT, UPT, UR54, 0x20, URZ ;  /* 0x0000002036347890 */ /* 0x000fe4000fffe0ff */
[----:B------:R-:W-:Y:S02]  /*1ff0*/  UIADD3 UR28, UPT, UPT, UR21, 0x4, UR28 ;  /* 0x00000004151c7890 */ /* 0x000fe4000fffe01c */
[----:B------:R-:W-:Y:S02]  /*2000*/  UIADD3 UR25, UPT, UPT, UR13, 0x30, URZ ;  /* 0x000000300d197890 */ /* 0x000fe4000fffe0ff */
[----:B------:R-:W-:Y:S02]  /*2010*/  USEL UR24, URZ, 0x1, UP1 ;  /* 0x00000001ff187887 */ /* 0x000fe40008800000 */
[----:B------:R-:W-:Y:S02]  /*2020*/  UIADD3 UR16, UPT, UPT, UR16, UR21, URZ ;  /* 0x0000001510107290 */ /* 0x000fe4000fffe0ff */
[----:B------:R-:W-:Y:S01]  /*2030*/  USEL UR29, UR23, URZ, UP1 ;  /* 0x000000ff171d7287 */ /* 0x000fe20008800000 */
[----:B------:R-:W-:Y:S01]  /*2040*/  UMOV UR59, 0x4008 ;  /* 0x00004008003b7882 */ /* 0x000fe20000000000 */
        /* <DEDUP_REMOVED lines=8> */
[----:B---3--:R-:W-:Y:S05]  /*20d0*/  @P1 BRA `(.L_x_27) ;  /* 0x0000000000101947 */ /* 0x008fea0003800000 */
[----:B------:R-:W-:Y:S06]  /*20e0*/  USHF.L.U32 UR23, UR30, 0x1f, URZ ;  /* 0x0000001f1e177899 */ /* 0x000fec00080006ff */
[----:B---3--:R-:W-:Y:S04]  /*20f0*/  MOV R0, UR23 ;  /* 0x0000001700007c02 */ /* 0x008fe80008000f00 */
[----:B------:R-:W3:Y:S02]  /*2100*/  SYNCS.PHASECHK.TRANS64.TRYWAIT P1, [UR13], R0 ;  /* 0x00000000ff0075a7 */ /* 0x000ee4000802110d */
[----:B---3--:R-:W-:Y:S05]  /*2110*/  @!P1 BRA `(.L_x_28) ;  /* 0x00000030005c9947 */ /* 0x008fea0003800000 */
.L_x_27:
[----:B------:R-:W-:Y:S01]  /*2120*/  ULOP3.LUT UR30, UR30, UR24, URZ, 0x3c, !UPT ;  /* 0x000000181e1e7292 */ /* 0x000fe2000f8e3cff */
[----:B------:R-:W-:Y:S01]  /*2130*/  PLOP3.LUT P1, PT, PT, PT, PT, 0x80, 0x8 ;  /* 0x000000000008781c */ /* 0x000fe20003f2f070 */
[----:B------:R-:W-:Y:S01]  /*2140*/  UIADD3 UR27, UPT, UPT, UR27, 0x1, URZ ;  /* 0x000000011b1b7890 */ /* 0x000fe2000fffe0ff */
[----:B------:R4:W-:Y:S01]  /*2150*/  UTCCP.T.S.4x32dp128bit tmem[UR32+0x100], gdesc[UR58] ;  /* 0x0001003a200079e7 */ /* 0x0009e20009100000 */
[----:B------:R-:W-:Y:S01]  /*2160*/  UMOV UR64, UR16 ;  /* 0x0000001000407c82 */ /* 0x000fe20008000000 */
[----:B------:R-:W-:Y:S01]  /*2170*/  @!UP0 USHF.L.U32 UR13, UR30, 0x1f, URZ ;  /* 0x0000001f1e0d8899 */ /* 0x000fe200080006ff */
[----:B------:R4:W-:Y:S01]  /*2180*/  UTCCP.T.S.4x32dp128bit tmem[UR32+0x104], gdesc[UR56] ;  /* 0x00010438200079e7 */ /* 0x0009e20009100000 */
[----:B------:R-:W-:Y:S01]  /*2190*/  @!UP0 ULEA UR16, UR29, UR12, 0x3 ;  /* 0x0000000c1d108291 */ /* 0x000fe2000f8e18ff */
[----:B------:R4:W-:Y:S01]  /*21a0*/  UTCCP.T.S.4x32dp128bit tmem[UR32+0x110], gdesc[UR54] ;  /* 0x00011036200079e7 */ /* 0x0009e20009100000 */
[----:B------:R4:W-:Y:S01]  /*21b0*/  UTCCP.T.S.4x32dp128bit tmem[UR32+0x114], gdesc[UR52] ;  /* 0x00011434200079e7 */ /* 0x0009e20009100000 */
[----:B------:R4:W-:Y:S01]  /*21c0*/  UTCOMMA gdesc[UR48], gdesc[UR50], tmem[UR17], tmem[UR46], idesc[UR47], tmem[UR10], UP2 ;  /* 0xc00a2e32300075ea */ /* 0x0009e20009000011 */
[----:B------:R-:W-:Y:S01]  /*21d0*/  UMOV UR60, UR28 ;  /* 0x0000001c003c7c82 */ /* 0x000fe20008000000 */
[----:B------:R-:W-:Y:S01]  /*21e0*/  UMOV UR61, 0x40004040 ;  /* 0x40004040003d7882 */ /* 0x000fe20000000000 */
[----:B---3--:R-:W-:Y:S01]  /*21f0*/  MOV R0, UR13 ;  /* 0x0000000d00007c02 */ /* 0x008fe20008000f00 */
[----:B------:R4:W-:Y:S01]  /*2200*/  UTCOMMA gdesc[UR42], gdesc[UR44], tmem[UR17], tmem[UR40], idesc[UR41], tmem[UR6], UPT ;  /* 0xc006282c2a0075ea */ /* 0x0009e2000b800011 */
[----:B------:R-:W-:Y:S01]  /*2210*/  UMOV UR62, UR26 ;  /* 0x0000001a003e7c82 */ /* 0x000fe20008000000 */
[----:B------:R-:W-:Y:S01]  /*2220*/  UMOV UR63, 0x40004040 ;  /* 0x40004040003f7882 */ /* 0x000fe20000000000 */
[----:B------:R-:W-:Y:S01]  /*2230*/  UMOV UR65, 0x40004040 ;  /* 0x4000404000417882 */ /* 0x000fe20000000000 */
[----:B------:R4:W-:Y:S01]  /*2240*/  UTCOMMA gdesc[UR60], gdesc[UR38], tmem[UR17], tmem[UR36], idesc[UR37], tmem[UR8], UPT ;  /* 0xc00824263c0075ea */ /* 0x0009e2000b800011 */
[----:B------:R4:W-:Y:S01]  /*2250*/  UTCOMMA gdesc[UR64], gdesc[UR62], tmem[UR17], tmem[UR34], idesc[UR35], tmem[UR4], UPT ;  /* 0xc004223e400075ea */ /* 0x0009e2000b800011 */
[----:B------:R4:W-:Y:S01]  /*2260*/  UTCBAR [UR25], URZ ;  /* 0x000000ff190073e9 */ /* 0x0009e200080000ff */
[----:B------:R4:W3:Y:S01]  /*2270*/  @!P0 SYNCS.PHASECHK.TRANS64.TRYWAIT P1, [UR16], R0 ;  /* 0x00000000ff0085a7 */ /* 0x0008e20008021110 */
[----:B------:R-:W-:Y:S02]  /*2280*/  UISETP.NE.AND UP0, UPT, UR27, 0x10, UPT ;  /* 0x000000101b00788c */ /* 0x000fe4000bf05270 */
[----:B------:R-:W-:Y:S07]  /*2290*/  UPLOP3.LUT UP2, UPT, UPT, UPT, UPT, 0x80, 0x8 ;  /* 0x000000000008789c */ /* 0x000fee0003f4f070 */
[----:B------:R-:W-:Y:S05]  /*22a0*/  BRA.U UP0, `(.L_x_29) ;  /* 0xfffffffd000c7547 */ /* 0x000fea000b83ffff */
[----:B------:R-:W-:Y:S01]  /*22b0*/  UIADD3 UR31, UPT, UPT, UR31, 0x1, URZ ;  /* 0x000000011f1f7890 */ /* 0x000fe2000fffe0ff */
[----:B----4-:R-:W-:Y:S01]  /*22c0*/  LEA R0, R5, UR12, 0x3 ;  /* 0x0000000c05007c11 */ /* 0x010fe2000f8e18ff */
[----:B------:R-:W-:Y:S01]  /*22d0*/  UIADD3 UR18, UPT, UPT, UR18, 0x60, URZ ;  /* 0x0000006012127890 */ /* 0x000fe2000fffe0ff */
[----:B------:R-:W-:Y:S01]  /*22e0*/  IMAD.U32 R3, R4, -0x80000000, RZ ;  /* 0x8000000004037824 */ /* 0x000fe200078e00ff */
[----:B------:R-:W-:-:S04]  /*22f0*/  UISETP.NE.AND UP0, UPT, UR31, 0x2, UPT ;  /* 0x000000021f00788c */ /* 0x000fc8000bf05270 */
[----:B------:R-:W-:Y:S02]  /*2300*/  USEL UR13, URZ, 0x1, UP0 ;  /* 0x00000001ff0d7887 */ /* 0x000fe40008000000 */
[----:B------:R-:W-:Y:S01]  /*2310*/  USEL UR31, UR31, URZ, UP0 ;  /* 0x000000ff1f1f7287 */ /* 0x000fe20008000000 */
[----:B------:R4:W-:Y:S03]  /*2320*/  UTCBAR [UR18], URZ ;  /* 0x000000ff120073e9 */ /* 0x0009e600080000ff */
[----:B------:R-:W-:Y:S01]  /*2330*/  ULEA UR16, UR31, UR12, 0x3 ;  /* 0x0000000c1f107291 */ /* 0x000fe2000f8e18ff */
[----:B------:R-:W-:-:S05]  /*2340*/  LOP3.LUT R6, R6, UR13, RZ, 0x3c, !PT ;  /* 0x0000000d06067c12 */ /* 0x000fca000f8e3cff */
[----:B------:R-:W-:-:S04]  /*2350*/  IMAD.U32 R2, R6, -0x80000000, RZ ;  /* 0x8000000006027824 */ /* 0x000fc800078e00ff */
[----:B------:R4:W-:Y:S01]  /*2360*/  SYNCS.PHASECHK.TRANS64.TRYWAIT PT, [UR16+0x70], R2 ;  /* 0x00007002ff0075a7 */ /* 0x0009e200080e1110 */
[----:B------:R-:W5:Y:S02]  /*2370*/  SYNCS.PHASECHK.TRANS64.TRYWAIT P0, [R0+URZ+0x80], R3 ;  /* 0x00008003000075a7 */ /* 0x000f6400080011ff */
[----:B----45:R-:W-:Y:S05]  /*2380*/  @!P0 BRA `(.L_x_30) ;  /* 0x0000002c00e08947 */ /* 0x030fea0003800000 */
.L_x_73:
[C---:B------:R-:W-:Y:S01]  /*2390*/  LEA R2, R5.reuse, UR12, 0x4 ;  /* 0x0000000c05027c11 */ /* 0x040fe2000f8e20ff */
[----:B------:R-:W-:Y:S02]  /*23a0*/  VIADD R5, R5, 0x1 ;  /* 0x0000000105057836 */ /* 0x000fe40000000000 */
[----:B----4-:R-:W-:-:S03]  /*23b0*/  IMAD.MOV.U32 R3, RZ, RZ, 0x1 ;  /* 0x00000001ff037424 */ /* 0x010fc600078e00ff */
[----:B------:R-:W4:Y:S01]  /*23c0*/  LDS R2, [R2+0x37c1c] ;  /* 0x037c1c0002027984 */ /* 0x000f220000000800 */
[C---:B---3--:R-:W-:Y:S01]  /*23d0*/  ISETP.NE.AND P1, PT, R5.reuse, 0x2, PT ;  /* 0x000000020500780c */ /* 0x048fe20003f25270 */
[----:B------:R3:W-:Y:S06]  /*23e0*/  MEMBAR.ALL.CTA ;  /* 0x0000000000007992 */ /* 0x0007ec0000008000 */
[----:B---3--:R-:W3:Y:S01]  /*23f0*/  FENCE.VIEW.ASYNC.S ;  /* 0x00000000000073c6 */ /* 0x008ee20000000000 */
[----:B------:R-:W-:Y:S01]  /*2400*/  SEL R5, R5, RZ, P1 ;  /* 0x000000ff05057207 */ /* 0x000fe20000800000 */
[----:B---3--:R3:W-:Y:S01]  /*2410*/  SYNCS.ARRIVE.TRANS64.ART0 RZ, [R0+URZ+0x90], R3 ;  /* 0x0000900300ff79a7 */ /* 0x0087e200085000ff */
[----:B----4-:R-:W-:-:S02]  /*2420*/  ISETP.NE.AND P0, PT, R2, 0x1, PT ;  /* 0x000000010200780c */ /* 0x010fc40003f05270 */
[----:B---3--:R-:W-:-:S04]  /*2430*/  SEL R3, RZ, 0x1, P1 ;  /* 0x00000001ff037807 */ /* 0x008fc80000800000 */
[----:B------:R-:W-:-:S07]  /*2440*/  LOP3.LUT R4, R4, R3, RZ, 0x3c, !PT ;  /* 0x0000000304047212 */ /* 0x000fce00078e3cff */
[----:B------:R-:W-:Y:S05]  /*2450*/  @!P0 BRA `(.L_x_31) ;  /* 0xfffffff8006c8947 */ /* 0x000fea000383ffff */
[----:B------:R-:W-:-:S06]  /*2460*/  UIADD3 UR31, UPT, UPT, UR31, 0x1, URZ ;  /* 0x000000011f1f7890 */ /* 0x000fcc000fffe0ff */
[----:B------:R-:W-:Y:S02]  /*2470*/  MOV R0, UR31 ;  /* 0x0000001f00007c02 */ /* 0x000fe40008000f00 */
.L_x_24:
[----:B------:R-:W3:Y:S02]  /*2480*/  S2UR UR4, SR_CgaCtaId ;  /* 0x00000000000479c3 */ /* 0x000ee40000008800 */
[----:B---3--:R-:W-:-:S04]  /*2490*/  ULOP3.LUT UR4, UR4, 0x1, URZ, 0xc0, !UPT ;  /* 0x0000000104047892 */ /* 0x008fc8000f8ec0ff */
[----:B------:R-:W-:-:S09]  /*24a0*/  UISETP.NE.U32.AND UP0, UPT, UR4, 0x1, UPT ;  /* 0x000000010400788c */ /* 0x000fd2000bf05070 */
[----:B------:R-:W-:Y:S05]  /*24b0*/  BRA.U !UP0, `(.L_x_22) ;  /* 0x0000000108207547 */ /* 0x000fea000b800000 */
[----:B------:R-:W-:-:S04]  /*24c0*/  ISETP.NE.AND P0, PT, R0, 0x2, PT ;  /* 0x000000020000780c */ /* 0x000fc80003f05270 */
[----:B------:R-:W-:Y:S02]  /*24d0*/  SEL R3, RZ, 0x1, P0 ;  /* 0x00000001ff037807 */ /* 0x000fe40000000000 */
[----:B------:R-:W-:Y:S02]  /*24e0*/  SEL R0, R0, RZ, P0 ;  /* 0x000000ff00007207 */ /* 0x000fe40000000000 */
[----:B------:R-:W-:Y:S02]  /*24f0*/  LOP3.LUT R3, R6, R3, RZ, 0x3c, !PT ;  /* 0x0000000306037212 */ /* 0x000fe400078e3cff */
[----:B------:R-:W-:-:S03]  /*2500*/  LEA R0, R0, UR12, 0x3 ;  /* 0x0000000c00007c11 */ /* 0x000fc6000f8e18ff */
[----:B------:R-:W-:-:S04]  /*2510*/  IMAD.U32 R2, R3, -0x80000000, RZ ;  /* 0x8000000003027824 */ /* 0x000fc800078e00ff */
[----:B------:R-:W3:Y:S02]  /*2520*/  SYNCS.PHASECHK.TRANS64.TRYWAIT P0, [R0+URZ+0x70], R2 ;  /* 0x00007002000075a7 */ /* 0x000ee400080011ff */
[----:B---3--:R-:W-:Y:S05]  /*2530*/  @!P0 BRA `(.L_x_32) ;  /* 0x0000002c008c8947 */ /* 0x008fea0003800000 */
.L_x_22:
[----:B------:R-:W-:-:S13]  /*2540*/  ISETP.GT.AND P0, PT, R75, 0x3, PT ;  /* 0x000000034b00780c */ /* 0x000fda0003f04270 */
[----:B-1----:R-:W-:Y:S05]  /*2550*/  @P0 EXIT ;  /* 0x000000000000094d */ /* 0x002fea0003800000 */
[----:B------:R-:W-:Y:S05]  /*2560*/  BRA.U !UP4, `(.L_x_33) ;  /* 0x000000010cb87547 */ /* 0x000fea000b800000 */
[----:B------:R-:W1:Y:S01]  /*2570*/  S2UR UR6, SR_CgaCtaId ;  /* 0x00000000000679c3 */ /* 0x000e620000008800 */
[----:B------:R-:W-:Y:S01]  /*2580*/  NOP ;  /* 0x0000000000007918 */ /* 0x000fe20000000000 */
[----:B------:R-:W-:Y:S01]  /*2590*/  UMOV UR4, 0x40 ;  /* 0x0000004000047882 */ /* 0x000fe20000000000 */
[----:B------:R-:W-:Y:S01]  /*25a0*/  UMOV UR5, 0x400 ;  /* 0x0000040000057882 */ /* 0x000fe20000000000 */
[----:B-1----:R-:W-:Y:S02]  /*25b0*/  ULEA UR4, UR6, UR4, 0x18 ;  /* 0x0000000406047291 */ /* 0x002fe4000f8ec0ff */
[----:B------:R-:W-:-:S07]  /*25c0*/  ULEA UR5, UR6, UR5, 0x18 ;  /* 0x0000000506057291 */ /* 0x000fce000f8ec0ff */
[----:B---3--:R-:W1:Y:S02]  /*25d0*/  LDS.U8 R0, [UR4] ;  /* 0x00000004ff007984 */ /* 0x008e640008000000 */
[----:B-1----:R-:W-:-:S13]  /*25e0*/  ISETP.NE.AND P0, PT, R0, RZ, PT ;  /* 0x000000ff0000720c */ /* 0x002fda0003f05270 */
[----:B------:R-:W-:Y:S05]  /*25f0*/  @P0 BRA `(.L_x_34) ;  /* 0x00000000007c0947 */ /* 0x000fea0003800000 */
[----:B------:R-:W-:-:S13]  /*2600*/  ELECT P0, URZ, PT ;  /* 0x0000000000ff782f */ /* 0x000fda0003800000 */
[----:B------:R-:W-:Y:S05]  /*2610*/  @!P0 BRA `(.L_x_35) ;  /* 0x0000000000848947 */ /* 0x000fea0003800000 */
[----:B------:R-:W-:Y:S01]  /*2620*/  UMOV UR4, 0x10 ;  /* 0x0000001000047882 */ /* 0x000fe20000000000 */
[----:B------:R-:W-:-:S04]  /*2630*/  IMAD.MOV.U32 R2, RZ, RZ, 0xffff ;  /* 0x0000ffffff027424 */ /* 0x000fc800078e00ff */
[----:B------:R-:W-:Y:S04]  /*2640*/  DEPBAR.LE SB1, 0x36 ;  /* 0x00009d800000791a */ /* 0x000fe80000000000 */
[----:B------:R-:W1:Y:S02]  /*2650*/  UTCATOMSWS.FIND_AND_SET.ALIGN UP0, UR4, UR4 ;  /* 0x00000004000475e3 */ /* 0x000e640008000800 */
[----:B-1----:R-:W-:Y:S01]  /*2660*/  PLOP3.LUT P0, PT, PT, PT, UP0, 0x80, 0x8 ;  /* 0x000000000008781c */ /* 0x002fe20003f0f008 */
[----:B------:R-:W-:-:S03]  /*2670*/  IMAD.U32 R5, RZ, RZ, UR4 ;  /* 0x00000004ff057e24 */ /* 0x000fc6000f8e00ff */
[----:B------:R-:W-:-:S04]  /*2680*/  SEL R0, RZ, 0xffffffff, !P0 ;  /* 0xffffffffff007807 */ /* 0x000fc80004000000 */
[----:B------:R-:W-:Y:S01]  /*2690*/  ISETP.NE.AND P0, PT, R0, RZ, PT ;  /* 0x000000ff0000720c */ /* 0x000fe20003f05270 */
[----:B------:R-:W-:-:S12]  /*26a0*/  IMAD.MOV.U32 R0, RZ, RZ, 0x1 ;  /* 0x00000001ff007424 */ /* 0x000fd800078e00ff */
[----:B------:R-:W-:Y:S05]  /*26b0*/  @P0 BRA `(.L_x_36) ;  /* 0x0000000000240947 */ /* 0x000fea0003800000 */
.L_x_37:
[----:B------:R-:W-:Y:S05]  /*26c0*/  NANOSLEEP 0x64 ;  /* 0x000000640000795d */ /* 0x000fea0003800000 */
[----:B------:R-:W-:-:S05]  /*26d0*/  UMOV UR4, 0x10 ;  /* 0x0000001000047882 */ /* 0x000fca0000000000 */
[----:B------:R-:W-:Y:S04]  /*26e0*/  DEPBAR.LE SB1, 0x36 ;  /* 0x00009d800000791a */ /* 0x000fe80000000000 */
[----:B------:R-:W1:Y:S02]  /*26f0*/  UTCATOMSWS.FIND_AND_SET.ALIGN UP0, UR4, UR4 ;  /* 0x00000004000475e3 */ /* 0x000e640008000800 */
[----:B-1----:R-:W-:Y:S01]  /*2700*/  PLOP3.LUT P0, PT, PT, PT, UP0, 0x80, 0x8 ;  /* 0x000000000008781c */ /* 0x002fe20003f0f008 */
[----:B------:R-:W-:-:S03]  /*2710*/  IMAD.U32 R5, RZ, RZ, UR4 ;  /* 0x00000004ff057e24 */ /* 0x000fc6000f8e00ff */
[----:B------:R-:W-:-:S04]  /*2720*/  SEL R3, RZ, 0xffffffff, !P0 ;  /* 0xffffffffff037807 */ /* 0x000fc80004000000 */
[----:B------:R-:W-:-:S13]  /*2730*/  ISETP.NE.AND P0, PT, R3, RZ, PT ;  /* 0x000000ff0300720c */ /* 0x000fda0003f05270 */
[----:B------:R-:W-:Y:S05]  /*2740*/  @!P0 BRA `(.L_x_37) ;  /* 0xfffffffc00dc8947 */ /* 0x000fea000383ffff */
.L_x_36:
[C---:B------:R-:W-:Y:S01]  /*2750*/  VIADD R3, R5.reuse, 0x10 ;  /* 0x0000001005037836 */ /* 0x040fe20000000000 */
[----:B------:R-:W-:Y:S01]  /*2760*/  UMOV UR4, 0x50 ;  /* 0x0000005000047882 */ /* 0x000fe20000000000 */
[----:B------:R-:W-:Y:S01]  /*2770*/  SHF.L.U32 R2, R2, R5, RZ ;  /* 0x0000000502027219 */ /* 0x000fe200000006ff */
[----:B------:R-:W-:Y:S01]  /*2780*/  ULEA UR4, UR6, UR4, 0x18 ;  /* 0x0000000406047291 */ /* 0x000fe2000f8ec0ff */
[----:B------:R-:W-:Y:S01]  /*2790*/  IMAD.SHL.U32 R5, R5, 0x20, RZ ;  /* 0x0000002005057824 */ /* 0x000fe200078e00ff */
[----:B------:R-:W-:-:S04]  /*27a0*/  SHF.L.U32 R3, R0, R3, RZ ;  /* 0x0000000300037219 */ /* 0x000fc800000006ff */
[----:B------:R-:W-:-:S05]  /*27b0*/  LOP3.LUT R2, R3, R2, RZ, 0xfc, !PT ;  /* 0x0000000203027212 */ /* 0x000fca00078efcff */
[----:B------:R1:W-:Y:S04]  /*27c0*/  ATOMS.OR RZ, [UR4], R2 ;  /* 0x00000002ffff798c */ /* 0x0003e8000b000004 */
[----:B------:R1:W-:Y:S01]  /*27d0*/  STS [UR5+0xa8], R5 ;  /* 0x0000a805ff007988 */ /* 0x0003e20008000805 */
[----:B------:R-:W-:Y:S05]  /*27e0*/  BRA `(.L_x_35) ;  /* 0x0000000000107947 */ /* 0x000fea0003800000 */
.L_x_34:
[----:B------:R-:W-:Y:S02]  /*27f0*/  MOV R0, 0xffffffff ;  /* 0xffffffff00007802 */ /* 0x000fe40000000f00 */
[----:B------:R-:W-:-:S03]  /*2800*/  MOV R2, 0x2830 ;  /* 0x0000283000027802 */ /* 0x000fc60000000f00 */
[----:B------:R1:W-:Y:S04]  /*2810*/  STS [UR5+0xa8], R0 ;  /* 0x0000a800ff007988 */ /* 0x0003e80008000805 */
[----:B-12---:R-:W-:Y:S05]  /*2820*/  CALL.REL.NOINC `($__internal_1_$__cuda_sm10x_tcgen05_guardrail_trap_phase_invalid_during_alloc) ;  /* 0x0000002c003c7944 */ /* 0x006fea0003c00000 */
.L_x_35:
[----:B------:R-:W-:Y:S05]  /*2830*/  WARPSYNC.ALL ;  /* 0x0000000000007948 */ /* 0x000fea0003800000 */
[----:B------:R-:W-:Y:S01]  /*2840*/  NOP ;  /* 0x0000000000007918 */ /* 0x000fe20000000000 */
.L_x_33:
[----:B------:R-:W4:Y:S08]  /*2850*/  S2UR UR4, SR_CgaCtaId ;  /* 0x00000000000479c3 */ /* 0x000f300000008800 */
[----:B------:R-:W-:Y:S06]  /*2860*/  BAR.SYNC.DEFER_BLOCKING 0x3, 0xa0 ;  /* 0x00c2800000007b1d */ /* 0x000fec0000010000 */
[----:B------:R-:W-:-:S02]  /*2870*/  UMOV UR5, 0x400 ;  /* 0x0000040000057882 */ /* 0x000fc40000000000 */
[----:B----4-:R-:W-:-:S06]  /*2880*/  ULEA UR4, UR4, UR5, 0x18 ;  /* 0x0000000504047291 */ /* 0x010fcc000f8ec0ff */
[----:B---3--:R-:W-:-:S05]  /*2890*/  MOV R3, UR4 ;  /* 0x0000000400037c02 */ /* 0x008fca0008000f00 */
[----:B------:R3:W4:Y:S01]  /*28a0*/  LDS R74, [R3+0xa8] ;  /* 0x0000a800034a7984 */ /* 0x0007220000000800 */
[----:B------:R-:W5:Y:S02]  /*28b0*/  SYNCS.PHASECHK.TRANS64.TRYWAIT P0, [R3+URZ+0x80], RZ ;  /* 0x000080ff030075a7 */ /* 0x000f6400080011ff */
[----:B---345:R-:W-:Y:S05]  /*28c0*/  @!P0 BRA `(.L_x_38) ;  /* 0x0000002800c08947 */ /* 0x038fea0003800000 */
.L_x_75:
[----:B------:R-:W4:Y:S01]  /*28d0*/  LDS.128 R52, [R3+0x37c10] ;  /* 0x037c100003347984 */ /* 0x000f220000000c00 */
[----:B------:R-:W-:Y:S01]  /*28e0*/  HFMA2 R0, -RZ, RZ, 0, 5.9604644775390625e-08 ;  /* 0x00000001ff007431 */ /* 0x000fe200000001ff */
[----:B------:R5:W-:Y:S06]  /*28f0*/  MEMBAR.ALL.CTA ;  /* 0x0000000000007992 */ /* 0x000bec0000008000 */
[----:B-----5:R-:W5:Y:S02]  /*2900*/  FENCE.VIEW.ASYNC.S ;  /* 0x00000000000073c6 */ /* 0x020f640000000000 */
[----:B-----5:R1:W-:Y:S01]  /*2910*/  SYNCS.ARRIVE.TRANS64.ART0 RZ, [R3+URZ+0x90], R0 ;  /* 0x0000900003ff79a7 */ /* 0x0203e200085000ff */
[----:B----4-:R-:W-:-:S13]  /*2920*/  ISETP.NE.AND P0, PT, R55, 0x1, PT ;  /* 0x000000013700780c */ /* 0x010fda0003f05270 */
[----:B-1----:R-:W-:Y:S05]  /*2930*/  @P0 BRA `(.L_x_39) ;  /* 0x0000002000980947 */ /* 0x002fea0003800000 */
[----:B------:R-:W-:Y:S01]  /*2940*/  IMAD.SHL.U32 R4, R58, 0x80, RZ ;  /* 0x000000803a047824 */ /* 0x000fe200078e00ff */
[----:B------:R-:W-:Y:S01]  /*2950*/  SHF.R.U32.HI R63, RZ, 0x5, R58 ;  /* 0x00000005ff3f7819 */ /* 0x000fe2000001163a */
[----:B------:R-:W1:Y:S01]  /*2960*/  S2UR UR8, SR_CgaCtaId ;  /* 0x00000000000879c3 */ /* 0x000e620000008800 */
[----:B------:R-:W4:Y:S01]  /*2970*/  S2R R56, SR_LANEID ;  /* 0x0000000000387919 */ /* 0x000f220000000000 */
[----:B------:R-:W-:Y:S01]  /*2980*/  IMAD R73, R75, 0x4, R3 ;  /* 0x000000044b497824 */ /* 0x000fe200078e0203 */
[----:B------:R-:W-:Y:S01]  /*2990*/  LOP3.LUT R4, R4, 0xf80, RZ, 0xc0, !PT ;  /* 0x00000f8004047812 */ /* 0x000fe200078ec0ff */
[----:B------:R-:W-:Y:S01]  /*29a0*/  IMAD.MOV.U32 R62, RZ, RZ, 0x1 ;  /* 0x00000001ff3e7424 */ /* 0x000fe200078e00ff */
[----:B------:R-:W-:Y:S01]  /*29b0*/  CS2R R60, SRZ ;  /* 0x00000000003c7805 */ /* 0x000fe2000001ff00 */
[----:B------:R-:W-:Y:S01]  /*29c0*/  IMAD.MOV.U32 R59, RZ, RZ, RZ ;  /* 0x000000ffff3b7224 */ /* 0x000fe200078e00ff */
[----:B------:R-:W-:Y:S01]  /*29d0*/  UMOV UR9, 0x400 ;  /* 0x0000040000097882 */ /* 0x000fe20000000000 */
[----:B------:R-:W-:Y:S01]  /*29e0*/  IMAD R4, R63, 0x1000, R4 ;  /* 0x000010003f047824 */ /* 0x000fe200078e0204 */
[----:B------:R-:W3:Y:S03]  /*29f0*/  LDCU.64 UR10, c[0x0][0x348] ;  /* 0x00006900ff0a77ac */ /* 0x000ee60008000a00 */
[----:B------:R-:W-:-:S04]  /*2a00*/  IMAD.IADD R4, R3, 0x1, R4 ;  /* 0x0000000103047824 */ /* 0x000fc800078e0204 */
[C---:B------:R-:W-:Y:S02]  /*2a10*/  VIADD R2, R4.reuse, 0x400 ;  /* 0x0000040004027836 */ /* 0x040fe40000000000 */
[C---:B------:R-:W-:Y:S02]  /*2a20*/  VIADD R5, R4.reuse, 0x430 ;  /* 0x0000043004057836 */ /* 0x040fe40000000000 */
[C---:B------:R-:W-:Y:S01]  /*2a30*/  VIADD R6, R4.reuse, 0x420 ;  /* 0x0000042004067836 */ /* 0x040fe20000000000 */
[----:B------:R-:W-:Y:S01]  /*2a40*/  SHF.R.U32.HI R69, RZ, 0x3, R2 ;  /* 0x00000003ff457819 */ /* 0x000fe20000011602 */
[----:B------:R-:W-:Y:S01]  /*2a50*/  VIADD R7, R4, 0x410 ;  /* 0x0000041004077836 */ /* 0x000fe20000000000 */
[----:B------:R-:W-:Y:S01]  /*2a60*/  SHF.R.U32.HI R72, RZ, 0x3, R5 ;  /* 0x00000003ff487819 */ /* 0x000fe20000011605 */
[----:B-1----:R-:W-:Y:S01]  /*2a70*/  ULEA UR7, UR8, UR9, 0x18 ;  /* 0x0000000908077291 */ /* 0x002fe2000f8ec0ff */
[----:B------:R-:W-:Y:S02]  /*2a80*/  LOP3.LUT R69, R2, 0x70, R69, 0x78, !PT ;  /* 0x0000007002457812 */ /* 0x000fe400078e7845 */
[----:B------:R-:W-:-:S02]  /*2a90*/  LOP3.LUT R2, R58, 0x1f, RZ, 0xc0, !PT ;  /* 0x0000001f3a027812 */ /* 0x000fc400078ec0ff */
[----:B------:R-:W-:Y:S01]  /*2aa0*/  LOP3.LUT R72, R5, 0x70, R72, 0x78, !PT ;  /* 0x0000007005487812 */ /* 0x000fe200078e7848 */
[----:B------:R-:W-:Y:S01]  /*2ab0*/  VIADD R5, R4, 0x470 ;  /* 0x0000047004057836 */ /* 0x000fe20000000000 */
[----:B------:R-:W-:Y:S01]  /*2ac0*/  SHF.R.U32.HI R71, RZ, 0x3, R6 ;  /* 0x00000003ff477819 */ /* 0x000fe20000011606 */
[C---:B------:R-:W-:Y:S01]  /*2ad0*/  IMAD R2, R63.reuse, 0x20, R2 ;  /* 0x000000203f027824 */ /* 0x040fe200078e0202 */
[----:B------:R-:W-:Y:S01]  /*2ae0*/  SHF.R.U32.HI R70, RZ, 0x3, R7 ;  /* 0x00000003ff467819 */ /* 0x000fe20000011607 */
[----:B------:R-:W-:Y:S01]  /*2af0*/  IMAD R63, R63, 0x200000, R74 ;  /* 0x002000003f3f7824 */ /* 0x000fe200078e024a */
[----:B------:R-:W-:Y:S01]  /*2b00*/  SHF.R.U32.HI R68, RZ, 0x3, R5 ;  /* 0x00000003ff447819 */ /* 0x000fe20000011605 */
[----:B------:R-:W-:Y:S01]  /*2b10*/  IMAD.SHL.U32 R2, R2, 0x20, RZ ;  /* 0x0000002002027824 */ /* 0x000fe200078e00ff */
[----:B------:R-:W-:Y:S01]  /*2b20*/  LOP3.LUT R71, R6, 0x70, R71, 0x78, !PT ;  /* 0x0000007006477812 */ /* 0x000fe200078e7847 */
[C---:B------:R-:W-:Y:S01]  /*2b30*/  VIADD R6, R4.reuse, 0x460 ;  /* 0x0000046004067836 */ /* 0x040fe20000000000 */
[----:B------:R-:W-:Y:S01]  /*2b40*/  LOP3.LUT R68, R5, 0x70, R68, 0x78, !PT ;  /* 0x0000007005447812 */ /* 0x000fe200078e7844 */
[----:B------:R-:W-:Y:S01]  /*2b50*/  VIADD R5, R4, 0x450 ;  /* 0x0000045004057836 */ /* 0x000fe20000000000 */
[----:B------:R-:W-:Y:S01]  /*2b60*/  LOP3.LUT R2, R2, 0xffff, RZ, 0xc0, !PT ;  /* 0x0000ffff02027812 */ /* 0x000fe200078ec0ff */
[----:B------:R-:W-:Y:S01]  /*2b70*/  VIADD R4, R4, 0x440 ;  /* 0x0000044004047836 */ /* 0x000fe20000000000 */
[----:B------:R-:W-:-:S02]  /*2b80*/  SHF.R.U32.HI R67, RZ, 0x3, R6 ;  /* 0x00000003ff437819 */ /* 0x000fc40000011606 */
[----:B------:R-:W-:Y:S02]  /*2b90*/  SHF.R.U32.HI R64, RZ, 0x1, R2 ;  /* 0x00000001ff407819 */ /* 0x000fe40000011602 */
[----:B------:R-:W-:Y:S02]  /*2ba0*/  SHF.R.U32.HI R66, RZ, 0x3, R5 ;  /* 0x00000003ff427819 */ /* 0x000fe40000011605 */
[----:B------:R-:W-:Y:S02]  /*2bb0*/  LOP3.LUT R64, R64, 0xffff, RZ, 0xc0, !PT ;  /* 0x0000ffff40407812 */ /* 0x000fe400078ec0ff */
[----:B------:R-:W-:Y:S02]  /*2bc0*/  SHF.R.U32.HI R65, RZ, 0x3, R4 ;  /* 0x00000003ff417819 */ /* 0x000fe40000011604 */
[----:B------:R-:W-:Y:S01]  /*2bd0*/  LOP3.LUT R70, R7, 0x70, R70, 0x78, !PT ;  /* 0x0000007007467812 */ /* 0x000fe200078e7846 */
[----:B------:R-:W-:Y:S01]  /*2be0*/  IMAD.IADD R64, R3, 0x1, R64 ;  /* 0x0000000103407824 */ /* 0x000fe200078e0240 */
[----:B------:R-:W-:-:S02]  /*2bf0*/  LOP3.LUT R67, R6, 0x70, R67, 0x78, !PT ;  /* 0x0000007006437812 */ /* 0x000fc400078e7843 */
[----:B------:R-:W-:Y:S02]  /*2c00*/  LOP3.LUT R66, R5, 0x70, R66, 0x78, !PT ;  /* 0x0000007005427812 */ /* 0x000fe400078e7842 */
[----:B---34-:R-:W-:-:S07]  /*2c10*/  LOP3.LUT R65, R4, 0x70, R65, 0x78, !PT ;  /* 0x0000007004417812 */ /* 0x018fce00078e7841 */
.L_x_50:
[----:B-12-4-:R-:W1:Y:S01]  /*2c20*/  LDC.64 R8, c[0x0][0x750] ;  /* 0x0001d400ff087b82 */ /* 0x016e620000000a00 */
[----:B------:R-:W-:-:S04]  /*2c30*/  SHF.L.U32 R77, R52, 0x7, RZ ;  /* 0x00000007344d7819 */ /* 0x000fc800000006ff */
[----:B------:R-:W-:-:S03]  /*2c40*/  IADD3 R7, PT, PT, R77, R58, RZ ;  /* 0x0000003a4d077210 */ /* 0x000fc60007ffe0ff */
[----:B------:R-:W2:Y:S01]  /*2c50*/  LDC.64 R4, c[0x0][0x758] ;  /* 0x0001d600ff047b82 */ /* 0x000ea20000000a00 */
[----:B------:R-:W-:Y:S02]  /*2c60*/  IMAD R52, R60, 0x8, R3 ;  /* 0x000000083c347824 */ /* 0x000fe400078e0203 */
[----:B-1----:R-:W-:-:S05]  /*2c70*/  IMAD.WIDE R8, R54, 0x4, R8 ;  /* 0x0000000436087825 */ /* 0x002fca00078e0208 */
[----:B------:R1:W5:Y:S01]  /*2c80*/  LDG.E R76, desc[UR14][R8.64] ;  /* 0x0000000e084c7981 */ /* 0x000362000c1e1900 */
[----:B--2---:R-:W-:Y:S01]  /*2c90*/  IMAD.WIDE R6, R7, 0x4, R4 ;  /* 0x0000000407067825 */ /* 0x004fe200078e0204 */
[----:B------:R-:W-:-:S04]  /*2ca0*/  SHF.L.U32 R5, R59, 0x1f, RZ ;  /* 0x0000001f3b057819 */ /* 0x000fc800000006ff */
[----:B------:R1:W5:Y:S01]  /*2cb0*/  LDG.E R55, desc[UR14][R6.64] ;  /* 0x0000000e06377981 */ /* 0x000362000c1e1900 */
[----:B------:R-:W2:Y:S01]  /*2cc0*/  SYNCS.PHASECHK.TRANS64.TRYWAIT P1, [R52+URZ+0x60], R5 ;  /* 0x00006005340075a7 */ /* 0x000ea200080211ff */
[----:B------:R-:W-:Y:S01]  /*2cd0*/  PLOP3.LUT P0, PT, PT, PT, PT, 0x80, 0x8 ;  /* 0x000000000008781c */ /* 0x000fe20003f0f070 */
[----:B------:R-:W-:Y:S01]  /*2ce0*/  IMAD.MOV.U32 R57, RZ, RZ, R54 ;  /* 0x000000ffff397224 */ /* 0x000fe200078e0036 */
[----:B-12---:R-:W-:Y:S11]  /*2cf0*/  @!P1 BRA `(.L_x_40) ;  /* 0x0000002400c89947 */ /* 0x006ff60003800000 */
.L_x_77:
[----:B------:R-:W-:Y:S01]  /*2d00*/  HFMA2 R80, -RZ, RZ, 0, 0 ;  /* 0x00000000ff507431 */ /* 0x000fe200000001ff */
[----:B------:R-:W-:Y:S01]  /*2d10*/  SHF.R.S32.HI R2, RZ, 0x1f, R54 ;  /* 0x0000001fff027819 */ /* 0x000fe20000011436 */
[----:B------:R-:W-:Y:S02]  /*2d20*/  IMAD R54, R60, 0x80, R63 ;  /* 0x000000803c367824 */ /* 0x000fe400078e023f */
[----:B------:R-:W-:-:S07]  /*2d30*/  IMAD.MOV.U32 R78, RZ, RZ, RZ ;  /* 0x000000ffff4e7224 */ /* 0x000fce00078e00ff */
.L_x_45:
[----:B------:R-:W-:Y:S01]  /*2d40*/  SHF.L.U32 R79, R80, 0x5, RZ ;  /* 0x00000005504f7819 */ /* 0x000fe200000006ff */
[----:B------:R-:W-:Y:S05]  /*2d50*/  WARPSYNC.ALL ;  /* 0x0000000000007948 */ /* 0x000fea0003800000 */
[----:B------:R-:W-:Y:S01]  /*2d60*/  NOP ;  /* 0x0000000000007918 */ /* 0x000fe20000000000 */
[----:B------:R-:W-:Y:S02]  /*2d70*/  IADD3 R4, PT, PT, R54, R79, RZ ;  /* 0x0000004f36047210 */ /* 0x000fe40007ffe0ff */
[----:B------:R-:W-:Y:S02]  /*2d80*/  PLOP3.LUT P2, PT, P0, PT, PT, 0x80, 0x8 ;  /* 0x000000000008781c */ /* 0x000fe4000074f070 */
[----:B------:R-:W-:-:S13]  /*2d90*/  R2UR UR4, R4 ;  /* 0x00000000040472ca */ /* 0x000fda00000e0000 */
[----:B------:R-:W2:Y:S01]  /*2da0*/  LDTM.x32 R12, tmem[UR4+0x20] ;  /* 0x00002004000c79ee */ /* 0x000ea200082c0000 */
[----:B------:R-:W-:Y:S01]  /*2db0*/  R2UR UR4, R4 ;  /* 0x00000000040472ca */ /* 0x000fe200000e0000 */
[C---:B--2--5:R-:W-:Y:S01]  /*2dc0*/  FMUL R81, R76.reuse, R12 ;  /* 0x0000000c4c517220 */ /* 0x064fe20000400000 */
[C---:B------:R-:W-:Y:S01]  /*2dd0*/  FMUL R82, R76.reuse, R13 ;  /* 0x0000000d4c527220 */ /* 0x040fe20000400000 */
        /* <DEDUP_REMOVED lines=23> */
[----:B-1----:R-:W1:Y:S01]  /*2f50*/  LDTM.x32 R4, tmem[UR4] ;  /* 0x00000004000479ee */ /* 0x002e6200082c0000 */
[C---:B------:R-:W-:Y:S01]  /*2f60*/  FMUL R106, R76.reuse, R37 ;  /* 0x000000254c6a7220 */ /* 0x040fe20000400000 */
[C---:B------:R-:W-:Y:S01]  /*2f70*/  FMUL R107, R76.reuse, R38 ;  /* 0x000000264c6b7220 */ /* 0x040fe20000400000 */
[----:B------:R-:W-:Y:S01]  /*2f80*/  FMUL R108, R76, R39 ;  /* 0x000000274c6c7220 */ /* 0x000fe20000400000 */
[----:B------:R-:W-:Y:S01]  /*2f90*/  F2FP.BF16.F32.PACK_AB R39, R88, R87 ;  /* 0x000000575827723e */ /* 0x000fe200000010ff */
[----:B------:R-:W-:Y:S01]  /*2fa0*/  FMUL R40, R76, R40 ;  /* 0x000000284c287220 */ /* 0x000fe20000400000 */
[----:B------:R-:W-:Y:S01]  /*2fb0*/  F2FP.BF16.F32.PACK_AB R38, R86, R85 ;  /* 0x000000555626723e */ /* 0x000fe200000010ff */
[----:B------:R-:W-:Y:S01]  /*2fc0*/  FMUL R41, R76, R41 ;  /* 0x000000294c297220 */ /* 0x000fe20000400000 */
[----:B------:R-:W-:Y:S01]  /*2fd0*/  F2FP.BF16.F32.PACK_AB R37, R84, R83 ;  /* 0x000000535425723e */ /* 0x000fe200000010ff */
[----:B------:R-:W-:Y:S01]  /*2fe0*/  FMUL R42, R76, R42 ;  /* 0x0000002a4c2a7220 */ /* 0x000fe20000400000 */
[----:B------:R-:W-:Y:S01]  /*2ff0*/  F2FP.BF16.F32.PACK_AB R36, R82, R81 ;  /* 0x000000515224723e */ /* 0x000fe200000010ff */
[----:B------:R-:W-:Y:S01]  /*3000*/  FMUL R43, R76, R43 ;  /* 0x0000002b4c2b7220 */ /* 0x000fe20000400000 */
[----:B------:R-:W-:-:S02]  /*3010*/  F2FP.BF16.F32.PACK_AB R47, R96, R95 ;  /* 0x0000005f602f723e */ /* 0x000fc400000010ff */
[----:B------:R-:W-:Y:S01]  /*3020*/  F2FP.BF16.F32.PACK_AB R46, R94, R93 ;  /* 0x0000005d5e2e723e */ /* 0x000fe200000010ff */
[----:B------:R2:W-:Y:S01]  /*3030*/  STS.128 [R65], R36 ;  /* 0x0000002441007388 */ /* 0x0005e20000000c00 */
[----:B------:R-:W-:Y:S02]  /*3040*/  F2FP.BF16.F32.PACK_AB R45, R92, R91 ;  /* 0x0000005b5c2d723e */ /* 0x000fe400000010ff */
[----:B------:R-:W-:Y:S02]  /*3050*/  F2FP.BF16.F32.PACK_AB R44, R90, R89 ;  /* 0x000000595a2c723e */ /* 0x000fe400000010ff */
[----:B------:R-:W-:Y:S02]  /*3060*/  F2FP.BF16.F32.PACK_AB R51, R104, R103 ;  /* 0x000000676833723e */ /* 0x000fe400000010ff */
[----:B------:R-:W-:Y:S01]  /*3070*/  F2FP.BF16.F32.PACK_AB R50, R102, R101 ;  /* 0x000000656632723e */ /* 0x000fe200000010ff */
[----:B------:R3:W-:Y:S01]  /*3080*/  STS.128 [R66], R44 ;  /* 0x0000002c42007388 */ /* 0x0007e20000000c00 */
[----:B------:R-:W-:Y:S01]  /*3090*/  F2FP.BF16.F32.PACK_AB R49, R100, R99 ;  /* 0x000000636431723e */ /* 0x000fe200000010ff */
[----:B-1----:R-:W-:Y:S01]  /*30a0*/  FMUL R109, R76, R4 ;  /* 0x000000044c6d7220 */ /* 0x002fe20000400000 */
[----:B------:R-:W-:Y:S01]  /*30b0*/  F2FP.BF16.F32.PACK_AB R48, R98, R97 ;  /* 0x000000616230723e */ /* 0x000fe200000010ff */
[C---:B------:R-:W-:Y:S01]  /*30c0*/  FMUL R110, R76.reuse, R5 ;  /* 0x000000054c6e7220 */ /* 0x040fe20000400000 */
[C---:B------:R-:W-:Y:S01]  /*30d0*/  FMUL R111, R76.reuse, R6 ;  /* 0x000000064c6f7220 */ /* 0x040fe20000400000 */
[C---:B------:R-:W-:Y:S01]  /*30e0*/  FMUL R112, R76.reuse, R7 ;  /* 0x000000074c707220 */ /* 0x040fe20000400000 */
[C---:B------:R-:W-:Y:S01]  /*30f0*/  FMUL R113, R76.reuse, R8 ;  /* 0x000000084c717220 */ /* 0x040fe20000400000 */
[C---:B------:R-:W-:Y:S01]  /*3100*/  FMUL R114, R76.reuse, R9 ;  /* 0x000000094c727220 */ /* 0x040fe20000400000 */
[C---:B------:R-:W-:Y:S01]  /*3110*/  FMUL R115, R76.reuse, R10 ;  /* 0x0000000a4c737220 */ /* 0x040fe20000400000 */
[C---:B------:R-:W-:Y:S01]  /*3120*/  FMUL R116, R76.reuse, R11 ;  /* 0x0000000b4c747220 */ /* 0x040fe20000400000 */
[----:B------:R1:W-:Y:S01]  /*3130*/  STS.128 [R67], R48 ;  /* 0x0000003043007388 */ /* 0x0003e20000000c00 */
        /* <DEDUP_REMOVED lines=11> */
[C---:B--2---:R-:W-:Y:S01]  /*31f0*/  FMUL R36, R76.reuse, R12 ;  /* 0x0000000c4c247220 */ /* 0x044fe20000400000 */
[C---:B------:R-:W-:Y:S01]  /*3200*/  FMUL R37, R76.reuse, R13 ;  /* 0x0000000d4c257220 */ /* 0x040fe20000400000 */
[C---:B------:R-:W-:Y:S01]  /*3210*/  FMUL R38, R76.reuse, R14 ;  /* 0x0000000e4c267220 */ /* 0x040fe20000400000 */
[C---:B------:R-:W-:Y:S01]  /*3220*/  FMUL R39, R76.reuse, R15 ;  /* 0x0000000f4c277220 */ /* 0x040fe20000400000 */
[----:B------:R-:W-:Y:S01]  /*3230*/  FMUL R35, R76, R35 ;  /* 0x000000234c237220 */ /* 0x000fe20000400000 */
[----:B------:R-:W-:-:S02]  /*3240*/  F2FP.BF16.F32.PACK_AB R7, R116, R115 ;  /* 0x000000737407723e */ /* 0x000fc400000010ff */
[----:B------:R-:W-:Y:S01]  /*3250*/  F2FP.BF16.F32.PACK_AB R6, R114, R113 ;  /* 0x000000717206723e */ /* 0x000fe200000010ff */
[C---:B---3--:R-:W-:Y:S01]  /*3260*/  FMUL R44, R76.reuse, R16 ;  /* 0x000000104c2c7220 */ /* 0x048fe20000400000 */
[C---:B------:R-:W-:Y:S01]  /*3270*/  FMUL R45, R76.reuse, R17 ;  /* 0x000000114c2d7220 */ /* 0x040fe20000400000 */
[C---:B------:R-:W-:Y:S01]  /*3280*/  FMUL R46, R76.reuse, R18 ;  /* 0x000000124c2e7220 */ /* 0x040fe20000400000 */
[----:B------:R-:W-:Y:S01]  /*3290*/  FMUL R47, R76, R19 ;  /* 0x000000134c2f7220 */ /* 0x000fe20000400000 */
[----:B------:R-:W-:Y:S02]  /*32a0*/  F2FP.BF16.F32.PACK_AB R5, R112, R111 ;  /* 0x0000006f7005723e */ /* 0x000fe400000010ff */
[----:B------:R-:W-:Y:S02]  /*32b0*/  F2FP.BF16.F32.PACK_AB R4, R110, R109 ;  /* 0x0000006d6e04723e */ /* 0x000fe400000010ff */
[----:B------:R-:W-:Y:S02]  /*32c0*/  F2FP.BF16.F32.PACK_AB R11, R47, R46 ;  /* 0x0000002e2f0b723e */ /* 0x000fe400000010ff */
[----:B------:R-:W-:Y:S01]  /*32d0*/  F2FP.BF16.F32.PACK_AB R10, R45, R44 ;  /* 0x0000002c2d0a723e */ /* 0x000fe200000010ff */
[C---:B-1----:R-:W-:Y:S01]  /*32e0*/  FMUL R48, R76.reuse, R20 ;  /* 0x000000144c307220 */ /* 0x042fe20000400000 */
[C---:B------:R-:W-:Y:S01]  /*32f0*/  FMUL R49, R76.reuse, R21 ;  /* 0x000000154c317220 */ /* 0x040fe20000400000 */
[C---:B------:R-:W-:Y:S01]  /*3300*/  FMUL R50, R76.reuse, R22 ;  /* 0x000000164c327220 */ /* 0x040fe20000400000 */
[----:B------:R-:W-:Y:S01]  /*3310*/  FMUL R51, R76, R23 ;  /* 0x000000174c337220 */ /* 0x000fe20000400000 */
[----:B------:R-:W-:-:S02]  /*3320*/  F2FP.BF16.F32.PACK_AB R23, R43, R42 ;  /* 0x0000002a2b17723e */ /* 0x000fc400000010ff */
[----:B------:R-:W-:Y:S02]  /*3330*/  F2FP.BF16.F32.PACK_AB R22, R41, R40 ;  /* 0x000000282916723e */ /* 0x000fe400000010ff */
[----:B------:R-:W-:Y:S02]  /*3340*/  F2FP.BF16.F32.PACK_AB R21, R108, R107 ;  /* 0x0000006b6c15723e */ /* 0x000fe400000010ff */
[----:B------:R-:W-:Y:S02]  /*3350*/  F2FP.BF16.F32.PACK_AB R20, R106, R105 ;  /* 0x000000696a14723e */ /* 0x000fe400000010ff */
[----:B------:R-:W-:Y:S02]  /*3360*/  F2FP.BF16.F32.PACK_AB R9, R39, R38 ;  /* 0x000000262709723e */ /* 0x000fe400000010ff */
[----:B------:R-:W-:Y:S01]  /*3370*/  F2FP.BF16.F32.PACK_AB R8, R37, R36 ;  /* 0x000000242508723e */ /* 0x000fe200000010ff */
[----:B------:R1:W-:Y:S01]  /*3380*/  STS.128 [R68], R20 ;  /* 0x0000001444007388 */ /* 0x0003e20000000c00 */
[----:B------:R-:W-:-:S02]  /*3390*/  F2FP.BF16.F32.PACK_AB R15, R27, R26 ;  /* 0x0000001a1b0f723e */ /* 0x000fc400000010ff */
[----:B------:R-:W-:Y:S01]  /*33a0*/  F2FP.BF16.F32.PACK_AB R14, R25, R24 ;  /* 0x00000018190e723e */ /* 0x000fe200000010ff */
[----:B------:R1:W-:Y:S01]  /*33b0*/  STS.128 [R69], R4 ;  /* 0x0000000445007388 */ /* 0x0003e20000000c00 */
[----:B------:R-:W-:Y:S02]  /*33c0*/  F2FP.BF16.F32.PACK_AB R13, R51, R50 ;  /* 0x00000032330d723e */ /* 0x000fe400000010ff */
[----:B------:R-:W-:Y:S01]  /*33d0*/  F2FP.BF16.F32.PACK_AB R12, R49, R48 ;  /* 0x00000030310c723e */ /* 0x000fe200000010ff */
[----:B------:R1:W-:Y:S01]  /*33e0*/  STS.128 [R70], R8 ;  /* 0x0000000846007388 */ /* 0x0003e20000000c00 */
[----:B------:R-:W-:Y:S02]  /*33f0*/  F2FP.BF16.F32.PACK_AB R19, R35, R34 ;  /* 0x000000222313723e */ /* 0x000fe400000010ff */
[----:B------:R-:W-:Y:S01]  /*3400*/  F2FP.BF16.F32.PACK_AB R18, R33, R32 ;  /* 0x000000202112723e */ /* 0x000fe200000010ff */
[----:B------:R1:W-:Y:S01]  /*3410*/  STS.128 [R71], R12 ;  /* 0x0000000c47007388 */ /* 0x0003e20000000c00 */
[----:B------:R-:W-:-:S02]  /*3420*/  F2FP.BF16.F32.PACK_AB R17, R31, R30 ;  /* 0x0000001e1f11723e */ /* 0x000fc400000010ff */
[----:B------:R-:W-:-:S05]  /*3430*/  F2FP.BF16.F32.PACK_AB R16, R29, R28 ;  /* 0x0000001c1d10723e */ /* 0x000fca00000010ff */
[----:B------:R1:W-:Y:S01]  /*3440*/  STS.128 [R72], R16 ;  /* 0x0000001048007388 */ /* 0x0003e20000000c00 */
[----:B------:R2:W-:Y:S06]  /*3450*/  MEMBAR.ALL.CTA ;  /* 0x0000000000007992 */ /* 0x0005ec0000008000 */
[----:B--2---:R-:W2:Y:S02]  /*3460*/  FENCE.VIEW.ASYNC.S ;  /* 0x00000000000073c6 */ /* 0x004ea40000000000 */
[----:B--2---:R-:W-:Y:S06]  /*3470*/  BAR.SYNC.DEFER_BLOCKING 0x2, 0x80 ;  /* 0x0082000000007b1d */ /* 0x004fec0000010000 */
[----:B------:R-:W-:Y:S05]  /*3480*/  BRA.U !UP4, `(.L_x_41) ;  /* 0x000000010c447547 */ /* 0x000fea000b800000 */
[----:B------:R-:W-:Y:S01]  /*3490*/  UIADD3 UR12, UP0, UPT, UR10, 0x240, URZ ;  /* 0x000002400a0c7890 */ /* 0x000fe2000ff1e0ff */
[----:B------:R-:W-:Y:S01]  /*34a0*/  PLOP3.LUT P0, PT, PT, PT, PT, 0x80, 0x8 ;  /* 0x000000000008781c */ /* 0x000fe20003f0f070 */
[----:B------:R-:W-:Y:S01]  /*34b0*/  IMAD R79, R53, 0x80, R79 ;  /* 0x00000080354f7824 */ /* 0x000fe200078e024f */
[----:B-1----:R-:W-:Y:S01]  /*34c0*/  IADD3 R4, PT, PT, R3, 0x400, RZ ;  /* 0x0000040003047810 */ /* 0x002fe20007ffe0ff */
[----:B------:R-:W-:-:S12]  /*34d0*/  UIADD3.X UR13, UPT, UPT, URZ, UR11, URZ, UP0, !UPT ;  /* 0x0000000bff0d7290 */ /* 0x000fd800087fe4ff */
.L_x_42:
[----:B------:R-:W-:Y:S02]  /*34e0*/  PLOP3.LUT P1, PT, P1, P0, PT, 0xf2, 0x2f ;  /* 0x00000000002f781c */ /* 0x000fe40000f21e72 */
[----:B------:R-:W-:-:S08]  /*34f0*/  @P0 R2UR P1, UR6, R77 ;  /* 0x000000004d0602ca */ /* 0x000fd00000020000 */
[----:B------:R-:W-:Y:S02]  /*3500*/  PLOP3.LUT P1, PT, P1, P0, PT, 0xf2, 0x2f ;  /* 0x00000000002f781c */ /* 0x000fe40000f21e72 */
[----:B------:R-:W-:-:S08]  /*3510*/  @P0 R2UR.OR P1, UR5, R79 ;  /* 0x000000004f0502ca */ /* 0x000fd00000120000 */
[----:B------:R-:W-:Y:S02]  /*3520*/  PLOP3.LUT P1, PT, P1, P0, PT, 0xf2, 0x2f ;  /* 0x00000000002f781c */ /* 0x000fe40000f21e72 */
[----:B------:R-:W-:-:S08]  /*3530*/  @P0 R2UR.OR P1, UR4, R4 ;  /* 0x00000000040402ca */ /* 0x000fd00000120000 */
[----:B------:R-:W-:Y:S02]  /*3540*/  @P0 PLOP3.LUT P0, PT, P1, PT, PT, 0x80, 0x8 ;  /* 0x000000000008081c */ /* 0x000fe40000f0f070 */
[----:B------:R-:W-:-:S03]  /*3550*/  PLOP3.LUT P1, PT, PT, PT, PT, 0x80, 0x8 ;  /* 0x000000000008781c */ /* 0x000fc60003f2f070 */
[----:B------:R1:W-:Y:S08]  /*3560*/  UTMASTG.2D [UR4], [UR12], desc[URZ] ;  /* 0x0000ff040c0073b5 */ /* 0x0003f00008009000 */
[----:B-1----:R-:W-:Y:S05]  /*3570*/  @P0 BRA.U.ANY `(.L_x_42) ;  /* 0xfffffffd00d80947 */ /* 0x002fea000393ffff */
[----:B------:R0:W-:Y:S01]  /*3580*/  UTMACMDFLUSH ;  /* 0x00000000000079b7 */ /* 0x0001e20000000000 */
[----:B------:R-:W-:-:S04]  /*3590*/  DEPBAR.LE SB0, 0x0 ;  /* 0x000080000000791a */ /* 0x000fc80000000000 */
.L_x_41:
[----:B------:R-:W-:Y:S01]  /*35a0*/  FMUL R127, R109, -1.4426950216293334961 ;  /* 0xbfb8aa3b6d7f7820 */ /* 0x000fe20000400000 */
[----:B------:R-:W-:Y:S01]  /*35b0*/  FMUL R126, R110, -1.4426950216293334961 ;  /* 0xbfb8aa3b6e7e7820 */ /* 0x000fe20000400000 */
[----:B------:R-:W-:Y:S01]  /*35c0*/  FMUL R125, R111, -1.4426950216293334961 ;  /* 0xbfb8aa3b6f7d7820 */ /* 0x000fe20000400000 */
[----:B------:R-:W-:Y:S01]  /*35d0*/  FMUL R124, R112, -1.4426950216293334961 ;  /* 0xbfb8aa3b707c7820 */ /* 0x000fe20000400000 */
[----:B-1----:R-:W-:Y:S01]  /*35e0*/  FMUL R20, R47, -1.4426950216293334961 ;  /* 0xbfb8aa3b2f147820 */ /* 0x002fe20000400000 */
[----:B------:R-:W-:Y:S01]  /*35f0*/  FMUL R4, R35, -1.4426950216293334961 ;  /* 0xbfb8aa3b23047820 */ /* 0x000fe20000400000 */
[----:B------:R-:W-:Y:S01]  /*3600*/  FMUL R123, R113, -1.4426950216293334961 ;  /* 0xbfb8aa3b717b7820 */ /* 0x000fe20000400000 */
[----:B------:R-:W-:Y:S01]  /*3610*/  FMUL R122, R114, -1.4426950216293334961 ;  /* 0xbfb8aa3b727a7820 */ /* 0x000fe20000400000 */
[----:B------:R-:W-:Y:S01]  /*3620*/  FMUL R8, R31, -1.4426950216293334961 ;  /* 0xbfb8aa3b1f087820 */ /* 0x000fe20000400000 */
[----:B------:R-:W1:Y:S01]  /*3630*/  MUFU.EX2 R127, R127 ;  /* 0x0000007f007f7308 */ /* 0x000e620000000800 */
[----:B------:R-:W-:Y:S01]  /*3640*/  FMUL R121, R115, -1.4426950216293334961 ;  /* 0xbfb8aa3b73797820 */ /* 0x000fe20000400000 */
[----:B------:R-:W-:Y:S01]  /*3650*/  FMUL R117, R38, -1.4426950216293334961 ;  /* 0xbfb8aa3b26757820 */ /* 0x000fe20000400000 */
[----:B------:R-:W-:Y:S01]  /*3660*/  FMUL R9, R30, -1.4426950216293334961 ;  /* 0xbfb8aa3b1e097820 */ /* 0x000fe20000400000 */
[----:B------:R-:W-:Y:S01]  /*3670*/  FMUL R7, R32, -1.4426950216293334961 ;  /* 0xbfb8aa3b20077820 */ /* 0x000fe20000400000 */
[----:B------:R-:W-:Y:S01]  /*3680*/  FMUL R120, R116, -1.4426950216293334961 ;  /* 0xbfb8aa3b74787820 */ /* 0x000fe20000400000 */
[----:B------:R-:W-:Y:S01]  /*3690*/  FMUL R79, R39, -1.4426950216293334961 ;  /* 0xbfb8aa3b274f7820 */ /* 0x000fe20000400000 */
[----:B------:R-:W-:Y:S01]  /*36a0*/  FMUL R12, R27, -1.4426950216293334961 ;  /* 0xbfb8aa3b1b0c7820 */ /* 0x000fe20000400000 */
[----:B------:R-:W2:Y:S01]  /*36b0*/  MUFU.EX2 R126, R126 ;  /* 0x0000007e007e7308 */ /* 0x000ea20000000800 */
[----:B------:R-:W-:Y:S01]  /*36c0*/  FMUL R6, R33, -1.4426950216293334961 ;  /* 0xbfb8aa3b21067820 */ /* 0x000fe20000400000 */
[----:B------:R-:W-:Y:S01]  /*36d0*/  FMUL R15, R24, -1.4426950216293334961 ;  /* 0xbfb8aa3b180f7820 */ /* 0x000fe20000400000 */
[----:B------:R-:W-:Y:S01]  /*36e0*/  FMUL R14, R25, -1.4426950216293334961 ;  /* 0xbfb8aa3b190e7820 */ /* 0x000fe20000400000 */
[----:B------:R-:W-:Y:S01]  /*36f0*/  FMUL R13, R26, -1.4426950216293334961 ;  /* 0xbfb8aa3b1a0d7820 */ /* 0x000fe20000400000 */
[----:B------:R-:W-:Y:S01]  /*3700*/  FMUL R21, R46, -1.4426950216293334961 ;  /* 0xbfb8aa3b2e157820 */ /* 0x000fe20000400000 */
[----:B------:R-:W-:Y:S01]  /*3710*/  FMUL R5, R34, -1.4426950216293334961 ;  /* 0xbfb8aa3b22057820 */ /* 0x000fe20000400000 */
[----:B------:R-:W-:Y:S01]  /*3720*/  FMUL R22, R45, -1.4426950216293334961 ;  /* 0xbfb8aa3b2d167820 */ /* 0x000fe20000400000 */
[----:B------:R-:W3:Y:S01]  /*3730*/  MUFU.EX2 R125, R125 ;  /* 0x0000007d007d7308 */ /* 0x000ee20000000800 */
[----:B------:R-:W-:Y:S01]  /*3740*/  FMUL R23, R44, -1.4426950216293334961 ;  /* 0xbfb8aa3b2c177820 */ /* 0x000fe20000400000 */
[----:B------:R-:W-:Y:S01]  /*3750*/  FMUL R10, R29, -1.4426950216293334961 ;  /* 0xbfb8aa3b1d0a7820 */ /* 0x000fe20000400000 */
[----:B------:R-:W-:Y:S01]  /*3760*/  FMUL R16, R51, -1.4426950216293334961 ;  /* 0xbfb8aa3b33107820 */ /* 0x000fe20000400000 */
[----:B------:R-:W-:Y:S01]  /*3770*/  FMUL R18, R49, -1.4426950216293334961 ;  /* 0xbfb8aa3b31127820 */ /* 0x000fe20000400000 */
[----:B------:R-:W-:Y:S01]  /*3780*/  FMUL R19, R48, -1.4426950216293334961 ;  /* 0xbfb8aa3b30137820 */ /* 0x000fe20000400000 */
[----:B------:R-:W-:Y:S01]  /*3790*/  FMUL R11, R28, -1.4426950216293334961 ;  /* 0xbfb8aa3b1c0b7820 */ /* 0x000fe20000400000 */
[----:B------:R-:W-:Y:S01]  /*37a0*/  FMUL R17, R50, -1.4426950216293334961 ;  /* 0xbfb8aa3b32117820 */ /* 0x000fe20000400000 */
[----:B------:R-:W4:Y:S01]  /*37b0*/  MUFU.EX2 R124, R124 ;  /* 0x0000007c007c7308 */ /* 0x000f220000000800 */
[----:B-1----:R-:W-:Y:S01]  /*37c0*/  FADD R128, R127, 1 ;  /* 0x3f8000007f807421 */ /* 0x002fe20000000000 */
[----:B------:R-:W-:Y:S01]  /*37d0*/  FMUL R118, R37, -1.4426950216293334961 ;  /* 0xbfb8aa3b25767820 */ /* 0x000fe20000400000 */
[----:B--2---:R-:W-:Y:S01]  /*37e0*/  FADD R127, R126, 1 ;  /* 0x3f8000007e7f7421 */ /* 0x004fe20000000000 */
[----:B------:R-:W-:Y:S01]  /*37f0*/  FMUL R119, R36, -1.4426950216293334961 ;  /* 0xbfb8aa3b24777820 */ /* 0x000fe20000400000 */
[----:B------:R-:W-:Y:S01]  /*3800*/  BAR.SYNC.DEFER_BLOCKING 0x2, 0x80 ;  /* 0x0082000000007b1d */ /* 0x000fe20000010000 */
[----:B---3--:R-:W-:-:S05]  /*3810*/  FADD R126, R125, 1 ;  /* 0x3f8000007d7e7421 */ /* 0x008fca0000000000 */
[----:B------:R-:W1:Y:S01]  /*3820*/  MUFU.EX2 R20, R20 ;  /* 0x0000001400147308 */ /* 0x000e620000000800 */
[----:B----4-:R-:W-:-:S07]  /*3830*/  FADD R125, R124, 1 ;  /* 0x3f8000007c7d7421 */ /* 0x010fce0000000000 */
[----:B------:R-:W2:Y:S08]  /*3840*/  MUFU.EX2 R4, R4 ;  /* 0x0000000400047308 */ /* 0x000eb00000000800 */
[----:B------:R-:W3:Y:S01]  /*3850*/  MUFU.EX2 R123, R123 ;  /* 0x0000007b007b7308 */ /* 0x000ee20000000800 */
[----:B-1----:R-:W-:-:S07]  /*3860*/  FADD R20, R20, 1 ;  /* 0x3f80000014147421 */ /* 0x002fce0000000000 */
[----:B------:R-:W1:Y:S01]  /*3870*/  MUFU.EX2 R122, R122 ;  /* 0x0000007a007a7308 */ /* 0x000e620000000800 */
[----:B--2---:R-:W-:-:S07]  /*3880*/  FADD R4, R4, 1 ;  /* 0x3f80000004047421 */ /* 0x004fce0000000000 */
[----:B------:R-:W2:Y:S01]  /*3890*/  MUFU.EX2 R8, R8 ;  /* 0x0000000800087308 */ /* 0x000ea20000000800 */
[----:B---3--:R-:W-:-:S07]  /*38a0*/  FADD R124, R123, 1 ;  /* 0x3f8000007b7c7421 */ /* 0x008fce0000000000 */
        /* <DEDUP_REMOVED lines=46> */
[----:B------:R-:W2:Y:S01]  /*3b90*/  MUFU.RCP R20, R20 ;  /* 0x0000001400147308 */ /* 0x000ea20000001000 */
[----:B---3--:R-:W-:-:S07]  /*3ba0*/  FADD R118, R118, 1 ;  /* 0x3f80000076767421 */ /* 0x008fce0000000000 */
[----:B------:R-:W3:Y:S01]  /*3bb0*/  MUFU.RCP R4, R4 ;  /* 0x0000000400047308 */ /* 0x000ee20000001000 */
[----:B-1----:R-:W-:-:S07]  /*3bc0*/  FADD R119, R119, 1 ;  /* 0x3f80000077777421 */ /* 0x002fce0000000000 */
[----:B------:R-:W1:Y:S01]  /*3bd0*/  MUFU.RCP R120, R79 ;  /* 0x0000004f00787308 */ /* 0x000e620000001000 */
[----:B--2---:R-:W-:-:S04]  /*3be0*/  FMUL R47, R47, R20 ;  /* 0x000000142f2f7220 */ /* 0x004fc80000400000 */
[----:B------:R-:W-:-:S03]  /*3bf0*/  FMUL R96, R96, R47 ;  /* 0x0000002f60607220 */ /* 0x000fc60000400000 */
[----:B------:R-:W2:Y:S01]  /*3c00*/  MUFU.RCP R8, R8 ;  /* 0x0000000800087308 */ /* 0x000ea20000001000 */
[----:B---3--:R-:W-:-:S04]  /*3c10*/  FMUL R4, R35, R4 ;  /* 0x0000000423047220 */ /* 0x008fc80000400000 */
[----:B------:R-:W-:-:S03]  /*3c20*/  FMUL R4, R43, R4 ;  /* 0x000000042b047220 */ /* 0x000fc60000400000 */
[----:B------:R-:W3:Y:S01]  /*3c30*/  MUFU.RCP R117, R117 ;  /* 0x0000007500757308 */ /* 0x000ee20000001000 */
[----:B-1----:R-:W-:Y:S01]  /*3c40*/  FMUL R39, R39, R120 ;  /* 0x0000007827277220 */ /* 0x002fe20000400000 */
[----:B------:R-:W-:-:S03]  /*3c50*/  FMUL R4, R55, R4 ;  /* 0x0000000437047220 */ /* 0x000fc60000400000 */
[----:B------:R-:W-:-:S03]  /*3c60*/  FMUL R92, R92, R39 ;  /* 0x000000275c5c7220 */ /* 0x000fc60000400000 */
[----:B------:R-:W1:Y:S01]  /*3c70*/  MUFU.RCP R9, R9 ;  /* 0x0000000900097308 */ /* 0x000e620000001000 */
[----:B--2---:R-:W-:Y:S01]  /*3c80*/  FMUL R31, R31, R8 ;  /* 0x000000081f1f7220 */ /* 0x004fe20000400000 */
[----:B------:R-:W-:-:S03]  /*3c90*/  FMUL R92, R55, R92 ;  /* 0x0000005c375c7220 */ /* 0x000fc60000400000 */
[----:B------:R-:W-:-:S03]  /*3ca0*/  FMUL R108, R108, R31 ;  /* 0x0000001f6c6c7220 */ /* 0x000fc60000400000 */
[----:B------:R-:W2:Y:S01]  /*3cb0*/  MUFU.RCP R7, R7 ;  /* 0x0000000700077308 */ /* 0x000ea20000001000 */
[----:B---3--:R-:W-:-:S04]  /*3cc0*/  FMUL R38, R38, R117 ;  /* 0x0000007526267220 */ /* 0x008fc80000400000 */
[----:B------:R-:W-:-:S03]  /*3cd0*/  FMUL R38, R91, R38 ;  /* 0x000000265b267220 */ /* 0x000fc60000400000 */
[----:B------:R-:W3:Y:S01]  /*3ce0*/  MUFU.RCP R121, R121 ;  /* 0x0000007900797308 */ /* 0x000ee20000001000 */
[----:B-1----:R-:W-:-:S04]  /*3cf0*/  FMUL R30, R30, R9 ;  /* 0x000000091e1e7220 */ /* 0x002fc80000400000 */
[----:B------:R-:W-:-:S03]  /*3d00*/  FMUL R30, R107, R30 ;  /* 0x0000001e6b1e7220 */ /* 0x000fc60000400000 */
[----:B------:R-:W1:Y:S01]  /*3d10*/  MUFU.RCP R12, R12 ;  /* 0x0000000c000c7308 */ /* 0x000e620000001000 */
[----:B--2---:R-:W-:Y:S01]  /*3d20*/  FMUL R7, R32, R7 ;  /* 0x0000000720077220 */ /* 0x004fe20000400000 */
[----:B------:R-:W-:-:S03]  /*3d30*/  FMUL R30, R55, R30 ;  /* 0x0000001e371e7220 */ /* 0x000fc60000400000 */
[----:B------:R-:W-:Y:S01]  /*3d40*/  FMUL R40, R40, R7 ;  /* 0x0000000728287220 */ /* 0x000fe20000400000 */
[----:B------:R-:W-:Y:S02]  /*3d50*/  FMUL R7, R55, R96 ;  /* 0x0000006037077220 */ /* 0x000fe40000400000 */
        /* <DEDUP_REMOVED lines=8> */
[----:B--2---:R-:W-:-:S04]  /*3de0*/  FMUL R6, R33, R6 ;  /* 0x0000000621067220 */ /* 0x004fc80000400000 */
[----:B------:R-:W-:-:S03]  /*3df0*/  FMUL R6, R41, R6 ;  /* 0x0000000629067220 */ /* 0x000fc60000400000 */
[----:B------:R-:W2:Y:S01]  /*3e00*/  MUFU.RCP R13, R13 ;  /* 0x0000000d000d7308 */ /* 0x000ea20000001000 */
[----:B---3--:R-:W-:Y:S01]  /*3e10*/  FMUL R24, R24, R15 ;  /* 0x0000000f18187220 */ /* 0x008fe20000400000 */
[----:B------:R-:W-:-:S03]  /*3e20*/  FMUL R15, R55, R38 ;  /* 0x00000026370f7220 */ /* 0x000fc60000400000 */
[----:B------:R-:W-:Y:S02]  /*3e30*/  FMUL R24, R101, R24 ;  /* 0x0000001865187220 */ /* 0x000fe40000400000 */
[----:B------:R-:W-:Y:S01]  /*3e40*/  FMNMX.NAN R12, |R15|, |R30|, !PT ;  /* 0x4000001e0f0c7209 */ /* 0x000fe20007820200 */
[----:B------:R-:W3:Y:S01]  /*3e50*/  MUFU.RCP R21, R21 ;  /* 0x0000001500157308 */ /* 0x000ee20000001000 */
[----:B-1----:R-:W-:Y:S01]  /*3e60*/  FMUL R25, R25, R14 ;  /* 0x0000000e19197220 */ /* 0x002fe20000400000 */
[----:B------:R-:W-:-:S03]  /*3e70*/  FMUL R24, R55, R24 ;  /* 0x0000001837187220 */ /* 0x000fc60000400000 */
[----:B------:R-:W-:-:S03]  /*3e80*/  FMUL R102, R102, R25 ;  /* 0x0000001966667220 */ /* 0x000fc60000400000 */
[----:B------:R-:W1:Y:S01]  /*3e90*/  MUFU.RCP R5, R5 ;  /* 0x0000000500057308 */ /* 0x000e620000001000 */
[----:B--2---:R-:W-:Y:S01]  /*3ea0*/  FMUL R26, R26, R13 ;  /* 0x0000000d1a1a7220 */ /* 0x004fe20000400000 */
[----:B------:R-:W-:-:S03]  /*3eb0*/  FMUL R13, R55, R108 ;  /* 0x0000006c370d7220 */ /* 0x000fc60000400000 */
[----:B------:R-:W-:Y:S02]  /*3ec0*/  FMUL R26, R103, R26 ;  /* 0x0000001a671a7220 */ /* 0x000fe40000400000 */
[----:B------:R-:W-:Y:S01]  /*3ed0*/  FMNMX.NAN R14, |R92|, |R13|, !PT ;  /* 0x4000000d5c0e7209 */ /* 0x000fe20007820200 */
[----:B------:R-:W2:Y:S01]  /*3ee0*/  MUFU.RCP R124, R124 ;  /* 0x0000007c007c7308 */ /* 0x000ea20000001000 */
[----:B---3--:R-:W-:Y:S01]  /*3ef0*/  FMUL R46, R46, R21 ;  /* 0x000000152e2e7220 */ /* 0x008fe20000400000 */
[C---:B------:R-:W-:Y:S01]  /*3f00*/  FMUL R21, R55.reuse, R104 ;  /* 0x0000006837157220 */ /* 0x040fe20000400000 */
[----:B------:R-:W-:Y:S01]  /*3f10*/  FMUL R26, R55, R26 ;  /* 0x0000001a371a7220 */ /* 0x000fe20000400000 */
[----:B------:R-:W-:Y:S01]  /*3f20*/  F2FP.SATFINITE.E2M1.F32.PACK_AB_MERGE_C R92, R92, R15, RZ ;  /* 0x0000000f5c5c723e */ /* 0x000fe200042070ff */
[----:B------:R-:W-:Y:S01]  /*3f30*/  FMUL R46, R95, R46 ;  /* 0x0000002e5f2e7220 */ /* 0x000fe20000400000 */
[----:B------:R-:W-:Y:S02]  /*3f40*/  F2FP.SATFINITE.E2M1.F32.PACK_AB_MERGE_C R30, R13, R30, RZ ;  /* 0x0000001e0d1e723e */ /* 0x000fe400042070ff */
        /* <DEDUP_REMOVED lines=11> */
[----:B------:R-:W-:-:S03]  /*4000*/  FMUL R15, R55, R124 ;  /* 0x0000007c370f7220 */ /* 0x000fc60000400000 */
[----:B------:R-:W-:-:S03]  /*4010*/  FMUL R86, R86, R123 ;  /* 0x0000007b56567220 */ /* 0x000fc60000400000 */
[----:B------:R-:W3:Y:S01]  /*4020*/  MUFU.RCP R122, R122 ;  /* 0x0000007a007a7308 */ /* 0x000ee20000001000 */
[----:B-1----:R-:W-:Y:S01]  /*4030*/  FMUL R45, R45, R22 ;  /* 0x000000162d2d7220 */ /* 0x002fe20000400000 */
[----:B------:R-:W-:-:S03]  /*4040*/  FMUL R86, R55, R86 ;  /* 0x0000005637567220 */ /* 0x000fc60000400000 */
[----:B------:R-:W-:-:S03]  /*4050*/  FMUL R94, R94, R45 ;  /* 0x0000002d5e5e7220 */ /* 0x000fc60000400000 */
[----:B------:R-:W1:Y:S01]  /*4060*/  MUFU.RCP R10, R10 ;  /* 0x0000000a000a7308 */ /* 0x000e620000001000 */
[----:B--2---:R-:W-:Y:S01]  /*4070*/  FMUL R44, R44, R23 ;  /* 0x000000172c2c7220 */ /* 0x004fe20000400000 */
[C---:B------:R-:W-:Y:S01]  /*4080*/  FMUL R23, R55.reuse, R102 ;  /* 0x0000006637177220 */ /* 0x040fe20000400000 */
[----:B------:R-:W-:Y:S02]  /*4090*/  FMUL R5, R55, R94 ;  /* 0x0000005e37057220 */ /* 0x000fe40000400000 */
[----:B------:R-:W-:-:S03]  /*40a0*/  FMUL R44, R93, R44 ;  /* 0x0000002c5d2c7220 */ /* 0x000fc60000400000 */
[----:B------:R-:W2:Y:S01]  /*40b0*/  MUFU.RCP R16, R16 ;  /* 0x0000001000107308 */ /* 0x000ea20000001000 */
[----:B---3--:R-:W-:Y:S01]  /*40c0*/  FMUL R122, R115, R122 ;  /* 0x0000007a737a7220 */ /* 0x008fe20000400000 */
[----:B------:R-:W-:-:S03]  /*40d0*/  FMUL R44, R55, R44 ;  /* 0x0000002c372c7220 */ /* 0x000fc60000400000 */
[----:B------:R-:W-:-:S03]  /*40e0*/  FMUL R122, R87, R122 ;  /* 0x0000007a577a7220 */ /* 0x000fc60000400000 */
[----:B------:R-:W3:Y:S01]  /*40f0*/  MUFU.RCP R18, R18 ;  /* 0x0000001200127308 */ /* 0x000ee20000001000 */
[----:B-1----:R-:W-:Y:S01]  /*4100*/  FMUL R29, R29, R10 ;  /* 0x0000000a1d1d7220 */ /* 0x002fe20000400000 */
[----:B------:R-:W-:Y:S01]  /*4110*/  FMUL R10, R55, R6 ;  /* 0x00000006370a7220 */ /* 0x000fe20000400000 */
[----:B------:R-:W-:Y:S02]  /*4120*/  FMNMX.NAN R6, |R7|, |R4|, !PT ;  /* 0x4000000407067209 */ /* 0x000fe40007820200 */
[----:B------:R-:W-:Y:S01]  /*4130*/  F2FP.SATFINITE.E2M1.F32.PACK_AB_MERGE_C R4, R4, R9, RZ ;  /* 0x000000090404723e */ /* 0x000fe200042070ff */
[----:B------:R-:W-:Y:S01]  /*4140*/  FMUL R106, R106, R29 ;  /* 0x0000001d6a6a7220 */ /* 0x000fe20000400000 */
[----:B------:R-:W-:Y:S01]  /*4150*/  FMNMX.NAN R9, |R5|, |R10|, !PT ;  /* 0x4000000a05097209 */ /* 0x000fe20007820200 */
[----:B------:R-:W1:Y:S01]  /*4160*/  MUFU.RCP R125, R125 ;  /* 0x0000007d007d7308 */ /* 0x000e620000001000 */
[----:B--2---:R-:W-:Y:S01]  /*4170*/  FMUL R51, R51, R16 ;  /* 0x0000001033337220 */ /* 0x004fe20000400000 */
[----:B------:R-:W-:Y:S01]  /*4180*/  FMNMX3.NAN R16, |R88|, |R21|, R6, !PT ;  /* 0x4000001558107276 */ /* 0x000fe20007820206 */
[----:B------:R-:W-:Y:S01]  /*4190*/  FMUL R106, R55, R106 ;  /* 0x0000006a376a7220 */ /* 0x000fe20000400000 */
[----:B------:R-:W-:Y:S01]  /*41a0*/  F2FP.SATFINITE.E2M1.F32.PACK_AB_MERGE_C R21, R21, R26, RZ ;  /* 0x0000001a1515723e */ /* 0x000fe200042070ff */
[----:B------:R-:W-:Y:S01]  /*41b0*/  FMUL R100, R100, R51 ;  /* 0x0000003364647220 */ /* 0x000fe20000400000 */
[----:B------:R-:W-:-:S02]  /*41c0*/  F2FP.SATFINITE.E2M1.F32.PACK_AB_MERGE_C R6, R86, R15, RZ ;  /* 0x0000000f5606723e */ /* 0x000fc400042070ff */
[----:B------:R-:W2:Y:S01]  /*41d0*/  MUFU.RCP R19, R19 ;  /* 0x0000001300137308 */ /* 0x000ea20000001000 */
[----:B---3--:R-:W-:Y:S01]  /*41e0*/  FMUL R49, R49, R18 ;  /* 0x0000001231317220 */ /* 0x008fe20000400000 */
[----:B------:R-:W-:Y:S01]  /*41f0*/  F2FP.SATFINITE.E2M1.F32.PACK_AB_MERGE_C R18, R23, R24, RZ ;  /* 0x000000181712723e */ /* 0x000fe200042070ff */
[----:B------:R-:W-:Y:S01]  /*4200*/  FMUL R29, R55, R100 ;  /* 0x00000064371d7220 */ /* 0x000fe20000400000 */
[----:B------:R-:W-:Y:S01]  /*4210*/  PRMT R21, R21, 0x7054, RZ ;  /* 0x0000705415157816 */ /* 0x000fe200000000ff */
[----:B------:R-:W-:Y:S01]  /*4220*/  FMUL R98, R98, R49 ;  /* 0x0000003162627220 */ /* 0x000fe20000400000 */
[----:B------:R-:W-:Y:S02]  /*4230*/  PRMT R18, R18, 0x7604, RZ ;  /* 0x0000760412127816 */ /* 0x000fe400000000ff */
[----:B------:R-:W3:Y:S01]  /*4240*/  MUFU.RCP R126, R126 ;  /* 0x0000007e007e7308 */ /* 0x000ee20000001000 */
[----:B-1----:R-:W-:Y:S01]  /*4250*/  FMUL R125, R112, R125 ;  /* 0x0000007d707d7220 */ /* 0x002fe20000400000 */
[----:B------:R-:W-:Y:S01]  /*4260*/  F2FP.SATFINITE.E2M1.F32.PACK_AB_MERGE_C R7, R7, R46, RZ ;  /* 0x0000002e0707723e */ /* 0x000fe200042070ff */
[----:B------:R-:W-:Y:S01]  /*4270*/  FMUL R33, R55, R98 ;  /* 0x0000006237217220 */ /* 0x000fe20000400000 */
[----:B------:R-:W-:Y:S01]  /*4280*/  F2FP.SATFINITE.E2M1.F32.PACK_AB_MERGE_C R5, R5, R44, RZ ;  /* 0x0000002c0505723e */ /* 0x000fe200042070ff */
[----:B------:R-:W-:Y:S01]  /*4290*/  FMUL R84, R84, R125 ;  /* 0x0000007d54547220 */ /* 0x000fe20000400000 */
[----:B------:R-:W-:-:S02]  /*42a0*/  PRMT R25, R6, 0x7604, RZ ;  /* 0x0000760406197816 */ /* 0x000fc400000000ff */
[----:B------:R-:W1:Y:S01]  /*42b0*/  MUFU.RCP R11, R11 ;  /* 0x0000000b000b7308 */ /* 0x000e620000001000 */
[----:B--2---:R-:W-:Y:S01]  /*42c0*/  FMUL R48, R48, R19 ;  /* 0x0000001330307220 */ /* 0x004fe20000400000 */
[C---:B------:R-:W-:Y:S01]  /*42d0*/  FMUL R19, R55.reuse, R122 ;  /* 0x0000007a37137220 */ /* 0x040fe20000400000 */
[----:B------:R-:W-:Y:S01]  /*42e0*/  LOP3.LUT R18, R18, R21, RZ, 0xfc, !PT ;  /* 0x0000001512127212 */ /* 0x000fe200078efcff */
[----:B------:R-:W-:Y:S01]  /*42f0*/  FMUL R84, R55, R84 ;  /* 0x0000005437547220 */ /* 0x000fe20000400000 */
[----:B------:R-:W-:Y:S01]  /*4300*/  PRMT R7, R7, 0x7054, RZ ;  /* 0x0000705407077816 */ /* 0x000fe200000000ff */
[----:B------:R-:W-:Y:S01]  /*4310*/  FMUL R48, R97, R48 ;  /* 0x0000003061307220 */ /* 0x000fe20000400000 */
[----:B------:R-:W-:Y:S01]  /*4320*/  F2FP.SATFINITE.E2M1.F32.PACK_AB_MERGE_C R88, R88, R19, RZ ;  /* 0x000000135858723e */ /* 0x000fe200042070ff */
[----:B------:R-:W2:Y:S01]  /*4330*/  MUFU.RCP R17, R17 ;  /* 0x0000001100117308 */ /* 0x000ea20000001000 */
[----:B---3--:R-:W-:Y:S01]  /*4340*/  FMUL R126, R111, R126 ;  /* 0x0000007e6f7e7220 */ /* 0x008fe20000400000 */
[----:B------:R-:W-:Y:S01]  /*4350*/  PRMT R6, R5, 0x7604, RZ ;  /* 0x0000760405067816 */ /* 0x000fe200000000ff */
[----:B------:R-:W-:Y:S01]  /*4360*/  FMUL R48, R55, R48 ;  /* 0x0000003037307220 */ /* 0x000fe20000400000 */
[----:B------:R-:W-:Y:S01]  /*4370*/  PRMT R88, R88, 0x7054, RZ ;  /* 0x0000705458587816 */ /* 0x000fe200000000ff */
[----:B------:R-:W-:Y:S01]  /*4380*/  FMUL R126, R83, R126 ;  /* 0x0000007e537e7220 */ /* 0x000fe20000400000 */
[----:B------:R-:W-:-:S02]  /*4390*/  PRMT R4, R4, 0x7054, RZ ;  /* 0x0000705404047816 */ /* 0x000fc400000000ff */
[----:B------:R-:W3:Y:S01]  /*43a0*/  MUFU.RCP R118, R118 ;  /* 0x0000007600767308 */ /* 0x000ee20000001000 */
[----:B-1----:R-:W-:Y:S01]  /*43b0*/  FMUL R28, R28, R11 ;  /* 0x0000000b1c1c7220 */ /* 0x002fe20000400000 */
[C---:B------:R-:W-:Y:S01]  /*43c0*/  FMUL R11, R55.reuse, R40 ;  /* 0x00000028370b7220 */ /* 0x040fe20000400000 */
[----:B------:R-:W-:Y:S01]  /*43d0*/  FMUL R21, R55, R126 ;  /* 0x0000007e37157220 */ /* 0x000fe20000400000 */
[----:B------:R-:W-:Y:S01]  /*43e0*/  LOP3.LUT R7, R6, R7, RZ, 0xfc, !PT ;  /* 0x0000000706077212 */ /* 0x000fe200078efcff */
[----:B------:R-:W-:Y:S01]  /*43f0*/  FMUL R28, R105, R28 ;  /* 0x0000001c691c7220 */ /* 0x000fe20000400000 */
[----:B------:R-:W-:Y:S02]  /*4400*/  FMNMX3.NAN R31, |R84|, |R29|, R14, !PT ;  /* 0x4000001d541f7276 */ /* 0x000fe4000782020e */
[----:B------:R-:W1:Y:S01]  /*4410*/  MUFU.RCP R119, R119 ;  /* 0x0000007700777308 */ /* 0x000e620000001000 */
[----:B--2---:R-:W-:Y:S01]  /*4420*/  FMUL R50, R50, R17 ;  /* 0x0000001132327220 */ /* 0x004fe20000400000 */
[-C--:B------:R-:W-:Y:S01]  /*4430*/  F2FP.SATFINITE.E2M1.F32.PACK_AB_MERGE_C R10, R10, R11.reuse, RZ ;  /* 0x0000000b0a0a723e */ /* 0x080fe200042070ff */
[----:B------:R-:W-:Y:S01]  /*4440*/  FMUL R17, R55, R28 ;  /* 0x0000001c37117220 */ /* 0x000fe20000400000 */
[----:B------:R-:W-:Y:S01]  /*4450*/  FMNMX.NAN R44, |R44|, |R11|, !PT ;  /* 0x4000000b2c2c7209 */ /* 0x000fe20007820200 */
[----:B------:R-:W-:Y:S01]  /*4460*/  FMUL R50, R99, R50 ;  /* 0x0000003263327220 */ /* 0x000fe20000400000 */
[----:B------:R-:W-:-:S02]  /*4470*/  PRMT R5, R10, 0x7604, RZ ;  /* 0x000076040a057816 */ /* 0x000fc400000000ff */
[----:B------:R-:W2:Y:S01]  /*4480*/  MUFU.RCP R128, R128 ;  /* 0x0000008000807308 */ /* 0x000ea20000001000 */
[----:B---3--:R-:W-:Y:S01]  /*4490*/  FMUL R37, R37, R118 ;  /* 0x0000007625257220 */ /* 0x008fe20000400000 */
[----:B------:R-:W-:Y:S01]  /*44a0*/  FMUL R50, R55, R50 ;  /* 0x0000003237327220 */ /* 0x000fe20000400000 */
[----:B------:R-:W-:Y:S02]  /*44b0*/  LOP3.LUT R25, R25, R88, RZ, 0xfc, !PT ;  /* 0x0000005819197212 */ /* 0x000fe400078efcff */
[----:B------:R-:W-:Y:S01]  /*44c0*/  FMUL R90, R90, R37 ;  /* 0x000000255a5a7220 */ /* 0x000fe20000400000 */
[----:B------:R-:W-:Y:S02]  /*44d0*/  F2FP.SATFINITE.E2M1.F32.PACK_AB_MERGE_C R84, R84, R21, RZ ;  /* 0x000000155454723e */ /* 0x000fe400042070ff */
[----:B------:R-:W3:Y:S01]  /*44e0*/  MUFU.RCP R127, R127 ;  /* 0x0000007f007f7308 */ /* 0x000ee20000001000 */
[----:B-1----:R-:W-:Y:S01]  /*44f0*/  FMUL R36, R36, R119 ;  /* 0x0000007724247220 */ /* 0x002fe20000400000 */
[----:B------:R-:W-:Y:S01]  /*4500*/  FMUL R11, R55, R90 ;  /* 0x0000005a370b7220 */ /* 0x000fe20000400000 */
[----:B------:R-:W-:-:S02]  /*4510*/  LOP3.LUT R5, R5, R4, RZ, 0xfc, !PT ;  /* 0x0000000405057212 */ /* 0x000fc400078efcff */
[----:B------:R-:W-:Y:S01]  /*4520*/  FMUL R36, R89, R36 ;  /* 0x0000002459247220 */ /* 0x000fe20000400000 */
[----:B------:R-:W-:Y:S02]  /*4530*/  F2FP.SATFINITE.E2M1.F32.PACK_AB_MERGE_C R29, R29, R50, RZ ;  /* 0x000000321d1d723e */ /* 0x000fe400042070ff */
[----:B------:R-:W-:Y:S01]  /*4540*/  FMNMX.NAN R13, |R11|, |R106|, !PT ;  /* 0x4000006a0b0d7209 */ /* 0x000fe20007820200 */
[----:B--2---:R-:W-:Y:S01]  /*4550*/  FMUL R128, R109, R128 ;  /* 0x000000806d807220 */ /* 0x004fe20000400000 */
[----:B------:R-:W-:Y:S01]  /*4560*/  FMUL R36, R55, R36 ;  /* 0x0000002437247220 */ /* 0x000fe20000400000 */
[----:B------:R-:W-:Y:S02]  /*4570*/  LOP3.LUT R92, R7, 0xff, R92, 0xf8, !PT ;  /* 0x000000ff075c7812 */ /* 0x000fe400078ef85c */
[----:B------:R-:W-:Y:S01]  /*4580*/  FMUL R128, R81, R128 ;  /* 0x0000008051807220 */ /* 0x000fe20000400000 */
[----:B------:R-:W-:Y:S02]  /*4590*/  LOP3.LUT R4, R25, 0xff, R84, 0xf8, !PT ;  /* 0x000000ff19047812 */ /* 0x000fe400078ef854 */
[----:B------:R-:W-:Y:S01]  /*45a0*/  F2FP.SATFINITE.E2M1.F32.PACK_AB_MERGE_C R11, R11, R36, RZ ;  /* 0x000000240b0b723e */ /* 0x000fe200042070ff */
[----:B---3--:R-:W-:Y:S01]  /*45b0*/  FMUL R127, R110, R127 ;  /* 0x0000007f6e7f7220 */ /* 0x008fe20000400000 */
[----:B------:R-:W-:Y:S01]  /*45c0*/  FMUL R27, R55, R128 ;  /* 0x00000080371b7220 */ /* 0x000fe20000400000 */
[----:B------:R-:W-:-:S02]  /*45d0*/  FMNMX.NAN R36, |R36|, |R17|, !PT ;  /* 0x4000001124247209 */ /* 0x000fc40007820200 */
[----:B------:R-:W-:Y:S01]  /*45e0*/  FMUL R82, R82, R127 ;  /* 0x0000007f52527220 */ /* 0x000fe20000400000 */
[----:B------:R-:W-:Y:S02]  /*45f0*/  F2FP.SATFINITE.E2M1.F32.PACK_AB_MERGE_C R17, R106, R17, RZ ;  /* 0x000000116a11723e */ /* 0x000fe400042070ff */
[----:B------:R-:W-:Y:S01]  /*4600*/  LOP3.LUT R29, R18, 0xff, R29, 0xf8, !PT ;  /* 0x000000ff121d7812 */ /* 0x000fe200078ef81d */
[----:B------:R-:W-:Y:S01]  /*4610*/  FMUL R82, R55, R82 ;  /* 0x0000005237527220 */ /* 0x000fe20000400000 */
[----:B------:R-:W-:Y:S02]  /*4620*/  F2FP.SATFINITE.E2M1.F32.PACK_AB_MERGE_C R6, R33, R48, RZ ;  /* 0x000000302106723e */ /* 0x000fe400042070ff */
[----:B------:R-:W-:Y:S02]  /*4630*/  LOP3.LUT R30, R5, 0xff, R30, 0xf8, !PT ;  /* 0x000000ff051e7812 */ /* 0x000fe400078ef81e */
[----:B------:R-:W-:Y:S02]  /*4640*/  F2FP.SATFINITE.E2M1.F32.PACK_AB_MERGE_C R7, R82, R27, RZ ;  /* 0x0000001b5207723e */ /* 0x000fe400042070ff */
[----:B------:R-:W-:-:S02]  /*4650*/  PRMT R5, R11, 0x6540, R92 ;  /* 0x000065400b057816 */ /* 0x000fc4000000005c */
[----:B------:R-:W-:Y:S02]  /*4660*/  PRMT R4, R7, 0x6540, R4 ;  /* 0x0000654007047816 */ /* 0x000fe40000000004 */
[----:B------:R-:W-:Y:S02]  /*4670*/  PRMT R6, R6, 0x6540, R29 ;  /* 0x0000654006067816 */ /* 0x000fe4000000001d */
[----:B------:R-:W-:Y:S02]  /*4680*/  PRMT R7, R17, 0x6540, R30 ;  /* 0x0000654011077816 */ /* 0x000fe4000000001e */
[----:B------:R-:W-:Y:S02]  /*4690*/  FMNMX3.NAN R8, |R19|, |R26|, R8, !PT ;  /* 0x4000001a13087276 */ /* 0x000fe40007820208 */
[----:B------:R-:W-:Y:S01]  /*46a0*/  FMNMX3.NAN R21, |R21|, |R50|, R12, !PT ;  /* 0x4000003215157276 */ /* 0x000fe2000782020c */
[----:B------:R1:W-:Y:S01]  /*46b0*/  STS.128 [R64+0x4400], R4 ;  /* 0x0044000440007388 */ /* 0x0003e20000000c00 */
[----:B------:R-:W-:-:S02]  /*46c0*/  FMNMX3.NAN R9, |R86|, |R23|, R9, !PT ;  /* 0x4000001756097276 */ /* 0x000fc40007820209 */
[----:B------:R-:W-:Y:S01]  /*46d0*/  FMNMX3.NAN R82, |R82|, |R33|, R13, !PT ;  /* 0x4000002152527276 */ /* 0x000fe2000782020d */
[----:B------:R2:W-:Y:S06]  /*46e0*/  MEMBAR.ALL.CTA ;  /* 0x0000000000007992 */ /* 0x0005ec0000008000 */
[----:B--2---:R-:W2:Y:S01]  /*46f0*/  FENCE.VIEW.ASYNC.S ;  /* 0x00000000000073c6 */ /* 0x004ea20000000000 */
[----:B------:R-:W-:Y:S02]  /*4700*/  FMNMX3.NAN R44, |R15|, |R24|, R44, !PT ;  /* 0x400000180f2c7276 */ /* 0x000fe4000782022c */
[----:B------:R-:W-:-:S02]  /*4710*/  FMNMX3.NAN R27, |R27|, |R48|, R36, !PT ;  /* 0x400000301b1b7276 */ /* 0x000fc40007820224 */
[----:B------:R-:W-:Y:S02]  /*4720*/  FMNMX.NAN R16, R16, R31, !PT ;  /* 0x0000001f10107209 */ /* 0x000fe40007820000 */
[----:B------:R-:W-:Y:S02]  /*4730*/  FMNMX.NAN R8, R8, R21, !PT ;  /* 0x0000001508087209 */ /* 0x000fe40007820000 */
[----:B------:R-:W-:Y:S02]  /*4740*/  FMNMX3.NAN R9, R82, R9, R16, !PT ;  /* 0x0000000952097276 */ /* 0x000fe40007820010 */
[----:B------:R-:W-:-:S04]  /*4750*/  FMNMX3.NAN R8, R27, R44, R8, !PT ;  /* 0x0000002c1b087276 */ /* 0x000fc80007820008 */
[----:B------:R-:W-:-:S04]  /*4760*/  FMNMX3.NAN R9, R8, R9, RZ, !PT ;  /* 0x0000000908097276 */ /* 0x000fc800078200ff */
[----:B------:R-:W-:Y:S01]  /*4770*/  FMNMX R78, R9, R78, !PT ;  /* 0x0000004e094e7209 */ /* 0x000fe20007800000 */
[----:B--2---:R-:W-:Y:S06]  /*4780*/  BAR.SYNC.DEFER_BLOCKING 0x2, 0x80 ;  /* 0x0082000000007b1d */ /* 0x004fec0000010000 */
[----:B-1----:R-:W-:Y:S05]  /*4790*/  BRA.U !UP4, `(.L_x_43) ;  /* 0x000000010c447547 */ /* 0x002fea000b800000 */
[----:B------:R-:W-:Y:S01]  /*47a0*/  IMAD R80, R53, 0x4, R80 ;  /* 0x0000000435507824 */ /* 0x000fe200078e0250 */
[----:B------:R-:W-:Y:S01]  /*47b0*/  UIADD3 UR12, UP0, UPT, UR10, 0x2c0, URZ ;  /* 0x000002c00a0c7890 */ /* 0x000fe2000ff1e0ff */
[----:B------:R-:W-:Y:S02]  /*47c0*/  PLOP3.LUT P0, PT, PT, PT, PT, 0x80, 0x8 ;  /* 0x000000000008781c */ /* 0x000fe40003f0f070 */
[----:B------:R-:W-:Y:S01]  /*47d0*/  IADD3 R4, PT, PT, R3, 0x4400, RZ ;  /* 0x0000440003047810 */ /* 0x000fe20007ffe0ff */
[----:B------:R-:W-:Y:S01]  /*47e0*/  IMAD.SHL.U32 R80, R80, 0x10, RZ ;  /* 0x0000001050507824 */ /* 0x000fe200078e00ff */
[----:B------:R-:W-:-:S12]  /*47f0*/  UIADD3.X UR13, UPT, UPT, URZ, UR11, URZ, UP0, !UPT ;  /* 0x0000000bff0d7290 */ /* 0x000fd800087fe4ff */
.L_x_44:
        /* <DEDUP_REMOVED lines=10> */
[----:B------:R0:W-:Y:S02]  /*48a0*/  UTMACMDFLUSH ;  /* 0x00000000000079b7 */ /* 0x0001e40000000000 */
.L_x_43:
[----:B------:R-:W-:Y:S01]  /*48b0*/  BAR.SYNC.DEFER_BLOCKING 0x2, 0x80 ;  /* 0x0082000000007b1d */ /* 0x000fe20000010000 */
[----:B------:R-:W-:Y:S01]  /*48c0*/  HFMA2 R80, -RZ, RZ, 0, 1.1920928955078125e-07 ;  /* 0x00000002ff507431 */ /* 0x000fe200000001ff */
[----:B------:R-:W-:-:S04]  /*48d0*/  PLOP3.LUT P0, PT, PT, PT, PT, 0x8, 0x80 ;  /* 0x000000000080781c */ /* 0x000fc80003f0e170 */
[----:B------:R-:W-:Y:S09]  /*48e0*/  @P2 BRA `(.L_x_45) ;  /* 0xffffffe400142947 */ /* 0x000ff2000383ffff */
[----:B------:R-:W-:Y:S01]  /*48f0*/  ELECT P0, URZ, PT ;  /* 0x0000000000ff782f */ /* 0x000fe20003800000 */
[C---:B------:R-:W-:Y:S01]  /*4900*/  IMAD R5, R62.reuse, 0x8, R3 ;  /* 0x000000083e057824 */ /* 0x040fe200078e0203 */
[----:B------:R-:W-:Y:S01]  /*4910*/  SHF.L.U32 R4, R61, 0x1f, RZ ;  /* 0x0000001f3d047819 */ /* 0x000fe200000006ff */
[----:B------:R-:W-:Y:S01]  /*4920*/  BSSY B0, `(.L_x_46) ;  /* 0x0000006000007945 */ /* 0x000fe20003800000 */
[----:B------:R-:W-:-:S09]  /*4930*/  LEA R55, R62, R3, 0x4 ;  /* 0x000000033e377211 */ /* 0x000fd200078e20ff */
[----:B------:R-:W-:-:S04]  /*4940*/  @P0 IMAD.MOV.U32 R7, RZ, RZ, 0x1 ;  /* 0x00000001ff070424 */ /* 0x000fc800078e00ff */
[----:B------:R1:W-:Y:S01]  /*4950*/  @P0 SYNCS.ARRIVE.TRANS64.ART0 RZ, [R52+URZ+0x70], R7 ;  /* 0x0000700734ff09a7 */ /* 0x0003e200085000ff */
[----:B------:R-:W2:Y:S02]  /*4960*/  SYNCS.PHASECHK.TRANS64.TRYWAIT P0, [R5+URZ+0x80], R4 ;  /* 0x00008004050075a7 */ /* 0x000ea400080011ff */
[----:B-12---:R-:W-:Y:S05]  /*4970*/  @!P0 BRA `(.L_x_47) ;  /* 0x0000000800c08947 */ /* 0x006fea0003800000 */
.L_x_79:
[----:B------:R-:W-:Y:S05]  /*4980*/  BSYNC B0 ;  /* 0x0000000000007941 */ /* 0x000fea0003800000 */
.L_x_46:
[----:B------:R-:W2:Y:S01]  /*4990*/  LDS.128 R52, [R55+0x37c10] ;  /* 0x037c100037347984 */ /* 0x000ea20000000c00 */
[----:B------:R-:W-:Y:S01]  /*49a0*/  CREDUX.MAXABS.F32.NAN UR4, R78 ;  /* 0x000000004e0472cc */ /* 0x000fe20000006400 */
[----:B------:R-:W-:Y:S01]  /*49b0*/  BSSY.RECONVERGENT B0, `(.L_x_48) ;  /* 0x0000014000007945 */ /* 0x000fe20003800200 */
[----:B------:R-:W-:Y:S01]  /*49c0*/  ISETP.NE.AND P0, PT, R56, RZ, PT ;  /* 0x000000ff3800720c */ /* 0x000fe20003f05270 */
[----:B------:R3:W-:Y:S06]  /*49d0*/  MEMBAR.ALL.CTA ;  /* 0x0000000000007992 */ /* 0x0007ec0000008000 */
[----:B---3--:R-:W3:Y:S01]  /*49e0*/  FENCE.VIEW.ASYNC.S ;  /* 0x00000000000073c6 */ /* 0x008ee20000000000 */
[----:B------:R-:W-:-:S02]  /*49f0*/  VIADD R60, R60, 0x1 ;  /* 0x000000013c3c7836 */ /* 0x000fc40000000000 */
[----:B------:R-:W-:Y:S02]  /*4a00*/  VIADD R62, R62, 0x1 ;  /* 0x000000013e3e7836 */ /* 0x000fe40000000000 */
[----:B------:R-:W-:Y:S01]  /*4a10*/  IMAD.U32 R4, RZ, RZ, UR4 ;  /* 0x00000004ff047e24 */ /* 0x000fe2000f8e00ff */
[----:B---3--:R3:W-:Y:S04]  /*4a20*/  SYNCS.ARRIVE.TRANS64.ART0 RZ, [R5+URZ+0x90], R0 ;  /* 0x0000900005ff79a7 */ /* 0x0087e800085000ff */
[----:B------:R3:W-:Y:S01]  /*4a30*/  @!P0 STS [R73+0x37c00], R4 ;  /* 0x037c000449008388 */ /* 0x0007e20000000800 */
[----:B------:R-:W-:Y:S01]  /*4a40*/  BAR.SYNC.DEFER_BLOCKING 0x2, 0x80 ;  /* 0x0082000000007b1d */ /* 0x000fe20000010000 */
[----:B------:R-:W-:-:S13]  /*4a50*/  LOP3.LUT P0, RZ, R75, R56, RZ, 0xfc, !PT ;  /* 0x000000384bff7212 */ /* 0x000fda000780fcff */
[----:B------:R-:W-:Y:S05]  /*4a60*/  @P0 BRA `(.L_x_49) ;  /* 0x0000000000200947 */ /* 0x000fea0003800000 */
[----:B------:R-:W-:Y:S01]  /*4a70*/  IMAD.U32 R3, RZ, RZ, UR7 ;  /* 0x00000007ff037e24 */ /* 0x000fe2000f8e00ff */
[----:B------:R-:W4:Y:S04]  /*4a80*/  LDCU.64 UR4, c[0x0][0x740] ;  /* 0x0000e800ff0477ac */ /* 0x000f280008000a00 */
[----:B-1-3--:R-:W1:Y:S01]  /*4a90*/  LDS.128 R4, [R3+0x37c00] ;  /* 0x037c000003047984 */ /* 0x00ae620000000c00 */
[----:B----4-:R-:W-:-:S04]  /*4aa0*/  LEA R8, P0, R57, UR4, 0x2 ;  /* 0x0000000439087c11 */ /* 0x010fc8000f8010ff */
[----:B------:R-:W-:Y:S02]  /*4ab0*/  LEA.HI.X R9, R57, UR5, R2, 0x2, P0 ;  /* 0x0000000539097c11 */ /* 0x000fe400080f1402 */
[----:B-1----:R-:W-:-:S04]  /*4ac0*/  FMNMX3 R4, R4, RZ, R5, !PT ;  /* 0x000000ff04047276 */ /* 0x002fc80007800005 */
[----:B------:R-:W-:-:S05]  /*4ad0*/  FMNMX3 R7, R4, R6, R7, !PT ;  /* 0x0000000604077276 */ /* 0x000fca0007800007 */
[----:B------:R4:W-:Y:S02]  /*4ae0*/  REDG.E.MAX.S32.STRONG.GPU desc[UR14][R8.64], R7 ;  /* 0x000000070800798e */ /* 0x0009e4000d12e30e */
.L_x_49:
[----:B------:R-:W-:Y:S05]  /*4af0*/  BSYNC.RECONVERGENT B0 ;  /* 0x0000000000007941 */ /* 0x000fea0003800200 */
.L_x_48:
[----:B--2---:R-:W-:Y:S02]  /*4b00*/  ISETP.NE.AND P0, PT, R55, 0x1, PT ;  /* 0x000000013700780c */ /* 0x004fe40003f05270 */
[----:B------:R-:W-:Y:S02]  /*4b10*/  ISETP.NE.AND P1, PT, R62, 0x2, PT ;  /* 0x000000023e00780c */ /* 0x000fe40003f25270 */
[----:B------:R-:W-:Y:S02]  /*4b20*/  ISETP.NE.AND P2, PT, R60, 0x2, PT ;  /* 0x000000023c00780c */ /* 0x000fe40003f45270 */
[----:B---3--:R-:W-:Y:S02]  /*4b30*/  SEL R4, RZ, 0x1, P1 ;  /* 0x00000001ff047807 */ /* 0x008fe40000800000 */
[----:B------:R-:W-:Y:S02]  /*4b40*/  SEL R2, RZ, 0x1, P2 ;  /* 0x00000001ff027807 */ /* 0x000fe40001000000 */
[----:B------:R-:W-:-:S02]  /*4b50*/  LOP3.LUT R61, R61, R4, RZ, 0x3c, !PT ;  /* 0x000000043d3d7212 */ /* 0x000fc400078e3cff */
[----:B------:R-:W-:Y:S02]  /*4b60*/  LOP3.LUT R59, R59, R2, RZ, 0x3c, !PT ;  /* 0x000000023b3b7212 */ /* 0x000fe400078e3cff */
[----:B------:R-:W-:Y:S02]  /*4b70*/  SEL R62, R62, RZ, P1 ;  /* 0x000000ff3e3e7207 */ /* 0x000fe40000800000 */
[----:B------:R-:W-:Y:S01]  /*4b80*/  SEL R60, R60, RZ, P2 ;  /* 0x000000ff3c3c7207 */ /* 0x000fe20001000000 */
[----:B------:R-:W-:Y:S06]  /*4b90*/  @!P0 BRA `(.L_x_50) ;  /* 0xffffffe000208947 */ /* 0x000fec000383ffff */
.L_x_39:
[----:B------:R-:W-:Y:S05]  /*4ba0*/  BRA.U !UP4, `(.L_x_51) ;  /* 0x000000010c1c7547 */ /* 0x000fea000b800000 */
[----:B------:R-:W5:Y:S01]  /*4bb0*/  S2UR UR4, SR_CgaCtaId ;  /* 0x00000000000479c3 */ /* 0x000f620000008800 */
[----:B------:R-:W-:Y:S02]  /*4bc0*/  ELECT P0, URZ, PT ;  /* 0x0000000000ff782f */ /* 0x000fe40003800000 */
[----:B------:R-:W-:Y:S01]  /*4bd0*/  MOV R2, 0x1 ;  /* 0x0000000100027802 */ /* 0x000fe20000000f00 */
[----:B------:R-:W-:-:S04]  /*4be0*/  UMOV UR5, 0x40 ;  /* 0x0000004000057882 */ /* 0x000fc80000000000 */
[----:B------:R-:W-:Y:S01]  /*4bf0*/  UVIRTCOUNT.DEALLOC.SMPOOL 0x80 ;  /* 0x000000800000784c */ /* 0x000fe20000000000 */
[----:B-----5:R-:W-:-:S09]  /*4c00*/  ULEA UR4, UR4, UR5, 0x18 ;  /* 0x0000000504047291 */ /* 0x020fd2000f8ec0ff */
[----:B------:R1:W-:Y:S03]  /*4c10*/  @P0 STS.U8 [UR4], R2 ;  /* 0x00000002ff000988 */ /* 0x0003e60008000004 */
.L_x_51:
[----:B------:R-:W-:Y:S06]  /*4c20*/  BAR.SYNC.DEFER_BLOCKING 0x2, 0x80 ;  /* 0x0082000000007b1d */ /* 0x000fec0000010000 */
[----:B------:R-:W-:Y:S05]  /*4c30*/  BRA.U !UP4, `(.L_x_52) ;  /* 0x000000010c9c7547 */ /* 0x000fea000b800000 */
[----:B------:R-:W5:Y:S01]  /*4c40*/  S2UR UR5, SR_CgaCtaId ;  /* 0x00000000000579c3 */ /* 0x000f620000008800 */
[----:B------:R-:W-:Y:S01]  /*4c50*/  NOP ;  /* 0x0000000000007918 */ /* 0x000fe20000000000 */
[----:B------:R-:W-:Y:S01]  /*4c60*/  UMOV UR4, 0x50 ;  /* 0x0000005000047882 */ /* 0x000fe20000000000 */
[----:B------:R-:W-:Y:S01]  /*4c70*/  LOP3.LUT R4, R74, 0xffff, RZ, 0xc0, !PT ;  /* 0x0000ffff4a047812 */ /* 0x000fe200078ec0ff */
[----:B---3--:R-:W-:-:S03]  /*4c80*/  IMAD.MOV.U32 R3, RZ, RZ, 0xffff ;  /* 0x0000ffffff037424 */ /* 0x008fc600078e00ff */
[----:B------:R-:W-:-:S04]  /*4c90*/  SHF.R.U32.HI R4, RZ, 0x5, R4 ;  /* 0x00000005ff047819 */ /* 0x000fc80000011604 */
[----:B------:R-:W-:Y:S01]  /*4ca0*/  SHF.L.U32 R3, R3, R4, RZ ;  /* 0x0000000403037219 */ /* 0x000fe200000006ff */
[----:B-1----:R-:W-:-:S05]  /*4cb0*/  VIADD R5, R4, 0x10 ;  /* 0x0000001004057836 */ /* 0x002fca0000000000 */
[----:B------:R-:W-:Y:S01]  /*4cc0*/  SHF.L.U32 R0, R0, R5, RZ ;  /* 0x0000000500007219 */ /* 0x000fe200000006ff */
[----:B-----5:R-:W-:-:S03]  /*4cd0*/  ULEA UR5, UR5, UR4, 0x18 ;  /* 0x0000000405057291 */ /* 0x020fc6000f8ec0ff */
[----:B------:R-:W-:-:S04]  /*4ce0*/  LOP3.LUT R5, R0, R3, RZ, 0xfc, !PT ;  /* 0x0000000300057212 */ /* 0x000fc800078efcff */
[C---:B------:R-:W-:Y:S02]  /*4cf0*/  LOP3.LUT R3, R5.reuse, 0xffff, RZ, 0xc0, !PT ;  /* 0x0000ffff05037812 */ /* 0x040fe400078ec0ff */
[----:B------:R-:W1:Y:S02]  /*4d00*/  LDS R2, [UR5] ;  /* 0x00000005ff027984 */ /* 0x000e640008000800 */
[----:B-1----:R-:W-:-:S04]  /*4d10*/  LOP3.LUT R0, R5, 0xffff, R2, 0x80, !PT ;  /* 0x0000ffff05007812 */ /* 0x002fc800078e8002 */
[----:B------:R-:W-:-:S13]  /*4d20*/  ISETP.NE.AND P0, PT, R0, R3, PT ;  /* 0x000000030000720c */ /* 0x000fda0003f05270 */
[----:B------:R-:W-:Y:S05]  /*4d30*/  @P0 BRA `(.L_x_53) ;  /* 0x0000000000500947 */ /* 0x000fea0003800000 */
[----:B------:R-:W-:Y:S02]  /*4d40*/  SHF.R.U32.HI R0, RZ, 0x10, R2 ;  /* 0x00000010ff007819 */ /* 0x000fe40000011602 */
[----:B------:R-:W-:-:S04]  /*4d50*/  SHF.R.U32.HI R3, RZ, 0x10, R5 ;  /* 0x00000010ff037819 */ /* 0x000fc80000011605 */
[----:B------:R-:W-:-:S04]  /*4d60*/  LOP3.LUT R0, R0, R3, RZ, 0xc0, !PT ;  /* 0x0000000300007212 */ /* 0x000fc800078ec0ff */
[----:B------:R-:W-:-:S13]  /*4d70*/  ISETP.NE.AND P0, PT, R0, R3, PT ;  /* 0x000000030000720c */ /* 0x000fda0003f05270 */
[----:B------:R-:W-:Y:S05]  /*4d80*/  @P0 BRA `(.L_x_54) ;  /* 0x0000000000300947 */ /* 0x000fea0003800000 */
[----:B------:R-:W-:Y:S01]  /*4d90*/  R2UR UR8, R5 ;  /* 0x00000000050872ca */ /* 0x000fe200000e0000 */
[----:B------:R-:W1:Y:S01]  /*4da0*/  S2R R2, SR_LANEID ;  /* 0x0000000000027919 */ /* 0x000e620000000000 */
[----:B------:R-:W-:Y:S02]  /*4db0*/  VOTEU.ANY UR6, UPT, PT ;  /* 0x0000000000067886 */ /* 0x000fe400038e0100 */
[----:B------:R-:W-:-:S09]  /*4dc0*/  UFLO.U32 UR6, UR6 ;  /* 0x00000006000672bd */ /* 0x000fd200080e0000 */
[----:B------:R-:W-:-:S06]  /*4dd0*/  ULOP3.LUT UR8, URZ, UR8, URZ, 0x33, !UPT ;  /* 0x00000008ff087292 */ /* 0x000fcc000f8e33ff */
[----:B------:R-:W-:-:S04]  /*4de0*/  IMAD.U32 R0, RZ, RZ, UR8 ;  /* 0x00000008ff007e24 */ /* 0x000fc8000f8e00ff */
[----:B------:R-:W3:Y:S02]  /*4df0*/  REDUX UR4, R0 ;  /* 0x00000000000473c4 */ /* 0x000ee40000000000 */
[----:B------:R4:W-:Y:S01]  /*4e00*/  UTCATOMSWS.AND URZ, UR8 ;  /* 0x0000000800ff79e3 */ /* 0x0009e20008000000 */
[----:B-1----:R-:W-:Y:S01]  /*4e10*/  ISETP.EQ.U32.AND P0, PT, R2, UR6, PT ;  /* 0x0000000602007c0c */ /* 0x002fe2000bf02070 */
[----:B---3--:R-:W-:-:S12]  /*4e20*/  IMAD.U32 R2, RZ, RZ, UR4 ;  /* 0x00000004ff027e24 */ /* 0x008fd8000f8e00ff */
[----:B------:R4:W-:Y:S01]  /*4e30*/  @P0 ATOMS.AND RZ, [UR5], R2 ;  /* 0x00000002ffff098c */ /* 0x0009e2000a800005 */
[----:B------:R-:W-:Y:S05]  /*4e40*/  BRA `(.L_x_55) ;  /* 0x0000000000147947 */ /* 0x000fea0003800000 */
.L_x_54:
[----:B------:R-:W-:Y:S02]  /*4e50*/  MOV R2, 0x4e70 ;  /* 0x00004e7000027802 */ /* 0x000fe40000000f00 */
[----:B--2-4-:R-:W-:Y:S05]  /*4e60*/  CALL.REL.NOINC `($__internal_0_$__cuda_sm10x_tcgen05_guardrail_trap_col_being_dealloced_not_returned_by_alloc) ;  /* 0x0000000400a07944 */ /* 0x014fea0003c00000 */
[----:B------:R-:W-:Y:S05]  /*4e70*/  BRA `(.L_x_55) ;  /* 0x0000000000087947 */ /* 0x000fea0003800000 */
.L_x_53:
[----:B------:R-:W-:Y:S02]  /*4e80*/  MOV R2, 0x4ea0 ;  /* 0x00004ea000027802 */ /* 0x000fe40000000f00 */
[----:B--2-4-:R-:W-:Y:S05]  /*4e90*/  CALL.REL.NOINC `($__internal_2_$__cuda_sm10x_tcgen05_guardrail_trap_unallocated_columns_being_dealloced) ;  /* 0x0000000400ac7944 */ /* 0x014fea0003c00000 */
.L_x_55:
[----:B------:R-:W-:Y:S01]  /*4ea0*/  NOP ;  /* 0x0000000000007918 */ /* 0x000fe20000000000 */
.L_x_52:
[----:B------:R-:W-:-:S04]  /*4eb0*/  DEPBAR.LE SB0, 0x0 ;  /* 0x000080000000791a */ /* 0x000fc80000000000 */
[----:B------:R-:W-:-:S04]  /*4ec0*/  DEPBAR.LE SB0, 0x0 ;  /* 0x000080000000791a */ /* 0x000fc80000000000 */
[----:B----4-:R-:W-:Y:S05]  /*4ed0*/  EXIT ;  /* 0x000000000000794d */ /* 0x010fea0003800000 */
.L_x_9:
[----:B------:R-:W-:-:S07]  /*4ee0*/  MOV R20, R21 ;  /* 0x0000001500147202 */ /* 0x000fce0000000f00 */
.L_x_56:
[----:B----4-:R4:W3:Y:S02]  /*4ef0*/  SYNCS.PHASECHK.TRANS64.TRYWAIT P0, [R14+URZ+0x90], R21 ;  /* 0x000090150e0075a7 */ /* 0x0108e400080011ff */
[----:B---3--:R-:W-:Y:S05]  /*4f00*/  @!P0 NANOSLEEP.SYNCS 0x989680 ;  /* 0x009896800000895d */ /* 0x008fea0003900000 */
[----:B------:R-:W3:Y:S02]  /*4f10*/  @!P0 SYNCS.PHASECHK.TRANS64 P0, [R14+URZ+0x90], R21 ;  /* 0x000090150e0085a7 */ /* 0x000ee400080010ff */
[----:B---3--:R-:W-:Y:S05]  /*4f20*/  @!P0 BRA `(.L_x_56) ;  /* 0xfffffffc00f08947 */ /* 0x008fea000383ffff */
[----:B------:R-:W-:Y:S05]  /*4f30*/  BRA `(.L_x_57) ;  /* 0xffffffbc00687947 */ /* 0x000fea000383ffff */
.L_x_11:
[----:B------:R-:W-:-:S07]  /*4f40*/  MOV R7, R6 ;  /* 0x0000000600077202 */ /* 0x000fce0000000f00 */
.L_x_58:
[----:B--2---:R2:W3:Y:S02]  /*4f50*/  SYNCS.PHASECHK.TRANS64.TRYWAIT P0, [R2+URZ+0x90], R7 ;  /* 0x00009007020075a7 */ /* 0x0044e400080011ff */
[----:B---3--:R-:W-:Y:S05]  /*4f60*/  @!P0 NANOSLEEP.SYNCS 0x989680 ;  /* 0x009896800000895d */ /* 0x008fea0003900000 */
[----:B------:R-:W3:Y:S02]  /*4f70*/  @!P0 SYNCS.PHASECHK.TRANS64 P0, [R2+URZ+0x90], R7 ;  /* 0x00009007020085a7 */ /* 0x000ee400080010ff */
[----:B---3--:R-:W-:Y:S05]  /*4f80*/  @!P0 BRA `(.L_x_58) ;  /* 0xfffffffc00f08947 */ /* 0x008fea000383ffff */
[----:B------:R-:W-:Y:S05]  /*4f90*/  BRA `(.L_x_59) ;  /* 0xffffffc0000c7947 */ /* 0x000fea000383ffff */
.L_x_12:
[----:B------:R-:W-:-:S07]  /*4fa0*/  MOV R13, R12 ;  /* 0x0000000c000d7202 */ /* 0x000fce0000000f00 */
.L_x_60:
[----:B--2---:R2:W3:Y:S02]  /*4fb0*/  SYNCS.PHASECHK.TRANS64.TRYWAIT P0, [R8+URZ+0x90], R13 ;  /* 0x0000900d080075a7 */ /* 0x0044e400080011ff */
[----:B---3--:R-:W-:Y:S05]  /*4fc0*/  @!P0 NANOSLEEP.SYNCS 0x989680 ;  /* 0x009896800000895d */ /* 0x008fea0003900000 */
[----:B------:R-:W3:Y:S02]  /*4fd0*/  @!P0 SYNCS.PHASECHK.TRANS64 P0, [R8+URZ+0x90], R13 ;  /* 0x0000900d080085a7 */ /* 0x000ee400080010ff */
[----:B---3--:R-:W-:Y:S05]  /*4fe0*/  @!P0 BRA `(.L_x_60) ;  /* 0xfffffffc00f08947 */ /* 0x008fea000383ffff */
[----:B------:R-:W-:Y:S05]  /*4ff0*/  BRA `(.L_x_4) ;  /* 0xffffffc000407947 */ /* 0x000fea000383ffff */
.L_x_14:
[----:B------:R-:W-:-:S07]  /*5000*/  MOV R0, UR23 ;  /* 0x0000001700007c02 */ /* 0x000fce0008000f00 */
.L_x_61:
[----:B---3--:R3:W4:Y:S02]  /*5010*/  SYNCS.PHASECHK.TRANS64.TRYWAIT P0, [R0+URZ+0x80], RZ ;  /* 0x000080ff000075a7 */ /* 0x00872400080011ff */
[----:B----4-:R-:W-:Y:S05]  /*5020*/  @!P0 NANOSLEEP.SYNCS 0x989680 ;  /* 0x009896800000895d */ /* 0x010fea0003900000 */
[----:B------:R-:W4:Y:S02]  /*5030*/  @!P0 SYNCS.PHASECHK.TRANS64 P0, [R0+URZ+0x80], RZ ;  /* 0x000080ff000085a7 */ /* 0x000f2400080010ff */
[----:B----4-:R-:W-:Y:S05]  /*5040*/  @!P0 BRA `(.L_x_61) ;  /* 0xfffffffc00f08947 */ /* 0x010fea000383ffff */
[----:B------:R-:W-:Y:S05]  /*5050*/  BRA `(.L_x_62) ;  /* 0xffffffc000447947 */ /* 0x000fea000383ffff */
.L_x_17:
[----:B------:R-:W-:Y:S02]  /*5060*/  MOV R4, UR11 ;  /* 0x0000000b00047c02 */ /* 0x000fe40008000f00 */
[----:B------:R-:W-:Y:S02]  /*5070*/  MOV R5, UR11 ;  /* 0x0000000b00057c02 */ /* 0x000fe40008000f00 */
[----:B------:R-:W-:-:S07]  /*5080*/  MOV R0, UR5 ;  /* 0x0000000500007c02 */ /* 0x000fce0008000f00 */
.L_x_63:
[----:B--2---:R2:W3:Y:S02]  /*5090*/  SYNCS.PHASECHK.TRANS64.TRYWAIT P0, [R0+URZ+0x30], R5 ;  /* 0x00003005000075a7 */ /* 0x0044e400080011ff */
[----:B---3--:R-:W-:Y:S05]  /*50a0*/  @!P0 NANOSLEEP.SYNCS 0x989680 ;  /* 0x009896800000895d */ /* 0x008fea0003900000 */
[----:B------:R-:W3:Y:S02]  /*50b0*/  @!P0 SYNCS.PHASECHK.TRANS64 P0, [R0+URZ+0x30], R5 ;  /* 0x00003005000085a7 */ /* 0x000ee400080010ff */
[----:B---3--:R-:W-:Y:S05]  /*50c0*/  @!P0 BRA `(.L_x_63) ;  /* 0xfffffffc00f08947 */ /* 0x008fea000383ffff */
[----:B------:R-:W-:Y:S05]  /*50d0*/  BRA `(.L_x_16) ;  /* 0xffffffc400047947 */ /* 0x000fea000383ffff */
.L_x_19:
[----:B------:R-:W-:-:S07]  /*50e0*/  MOV R5, R4 ;  /* 0x0000000400057202 */ /* 0x000fce0000000f00 */
.L_x_64:
[----:B---3--:R3:W4:Y:S02]  /*50f0*/  SYNCS.PHASECHK.TRANS64.TRYWAIT P0, [R3+URZ+0x80], R5 ;  /* 0x00008005030075a7 */ /* 0x00872400080011ff */
[----:B----4-:R-:W-:Y:S05]  /*5100*/  @!P0 NANOSLEEP.SYNCS 0x989680 ;  /* 0x009896800000895d */ /* 0x010fea0003900000 */
[----:B------:R-:W4:Y:S02]  /*5110*/  @!P0 SYNCS.PHASECHK.TRANS64 P0, [R3+URZ+0x80], R5 ;  /* 0x00008005030085a7 */ /* 0x000f2400080010ff */
[----:B----4-:R-:W-:Y:S05]  /*5120*/  @!P0 BRA `(.L_x_64) ;  /* 0xfffffffc00f08947 */ /* 0x010fea000383ffff */
[----:B------:R-:W-:Y:S05]  /*5130*/  BRA `(.L_x_65) ;  /* 0xffffffc400507947 */ /* 0x000fea000383ffff */
.L_x_21:
[----:B------:R-:W-:Y:S02]  /*5140*/  MOV R2, UR4 ;  /* 0x0000000400027c02 */ /* 0x000fe40008000f00 */
[----:B------:R-:W-:Y:S02]  /*5150*/  MOV R3, UR4 ;  /* 0x0000000400037c02 */ /* 0x000fe40008000f00 */
[----:B------:R-:W-:-:S07]  /*5160*/  MOV R0, UR5 ;  /* 0x0000000500007c02 */ /* 0x000fce0008000f00 */
.L_x_66:
[----:B---3--:R3:W4:Y:S02]  /*5170*/  SYNCS.PHASECHK.TRANS64.TRYWAIT P0, [R0+URZ+0x30], R3 ;  /* 0x00003003000075a7 */ /* 0x00872400080011ff */
[----:B----4-:R-:W-:Y:S05]  /*5180*/  @!P0 NANOSLEEP.SYNCS 0x989680 ;  /* 0x009896800000895d */ /* 0x010fea0003900000 */
[----:B------:R-:W4:Y:S02]  /*5190*/  @!P0 SYNCS.PHASECHK.TRANS64 P0, [R0+URZ+0x30], R3 ;  /* 0x00003003000085a7 */ /* 0x000f2400080010ff */
[----:B----4-:R-:W-:Y:S05]  /*51a0*/  @!P0 BRA `(.L_x_66) ;  /* 0xfffffffc00f08947 */ /* 0x010fea000383ffff */
[----:B------:R-:W-:Y:S05]  /*51b0*/  BRA `(.L_x_67) ;  /* 0xffffffc400d47947 */ /* 0x000fea000383ffff */
.L_x_23:
[----:B------:R-:W-:-:S07]  /*51c0*/  MOV R2, UR12 ;  /* 0x0000000c00027c02 */ /* 0x000fce0008000f00 */
.L_x_68:
[----:B---3--:R3:W4:Y:S02]  /*51d0*/  SYNCS.PHASECHK.TRANS64.TRYWAIT P0, [R2+URZ+0x80], RZ ;  /* 0x000080ff020075a7 */ /* 0x00872400080011ff */
[----:B----4-:R-:W-:Y:S05]  /*51e0*/  @!P0 NANOSLEEP.SYNCS 0x989680 ;  /* 0x009896800000895d */ /* 0x010fea0003900000 */
[----:B------:R-:W4:Y:S02]  /*51f0*/  @!P0 SYNCS.PHASECHK.TRANS64 P0, [R2+URZ+0x80], RZ ;  /* 0x000080ff020085a7 */ /* 0x000f2400080010ff */
[----:B----4-:R-:W-:Y:S05]  /*5200*/  @!P0 BRA `(.L_x_68) ;  /* 0xfffffffc00f08947 */ /* 0x010fea000383ffff */
[----:B------:R-:W-:Y:S05]  /*5210*/  BRA `(.L_x_69) ;  /* 0xffffffc400ec7947 */ /* 0x000fea000383ffff */
.L_x_26:
[----:B------:R-:W-:Y:S02]  /*5220*/  MOV R0, UR18 ;  /* 0x0000001200007c02 */ /* 0x000fe40008000f00 */
[----:B------:R-:W-:-:S07]  /*5230*/  MOV R3, R2 ;  /* 0x0000000200037202 */ /* 0x000fce0000000f00 */
.L_x_70:
[----:B---3--:R3:W4:Y:S02]  /*5240*/  SYNCS.PHASECHK.TRANS64.TRYWAIT P0, [R0+URZ+0x70], R3 ;  /* 0x00007003000075a7 */ /* 0x00872400080011ff */
[----:B----4-:R-:W-:Y:S05]  /*5250*/  @!P0 NANOSLEEP.SYNCS 0x989680 ;  /* 0x009896800000895d */ /* 0x010fea0003900000 */
[----:B------:R-:W4:Y:S02]  /*5260*/  @!P0 SYNCS.PHASECHK.TRANS64 P0, [R0+URZ+0x70], R3 ;  /* 0x00007003000085a7 */ /* 0x000f2400080010ff */
[----:B----4-:R-:W-:Y:S05]  /*5270*/  @!P0 BRA `(.L_x_70) ;  /* 0xfffffffc00f08947 */ /* 0x010fea000383ffff */
[----:B------:R-:W-:Y:S05]  /*5280*/  BRA `(.L_x_25) ;  /* 0xffffffcc00107947 */ /* 0x000fea000383ffff */
.L_x_28:
[----:B------:R-:W-:Y:S02]  /*5290*/  MOV R2, UR23 ;  /* 0x0000001700027c02 */ /* 0x000fe40008000f00 */
[----:B------:R-:W-:Y:S02]  /*52a0*/  MOV R3, UR23 ;  /* 0x0000001700037c02 */ /* 0x000fe40008000f00 */
[----:B------:R-:W-:Y:S07]  /*52b0*/  MOV R0, UR13 ;  /* 0x0000000d00007c02 */ /* 0x000fee0008000f00 */
.L_x_71:
[----:B---3--:R3:W4:Y:S02]  /*52c0*/  SYNCS.PHASECHK.TRANS64.TRYWAIT P1, [R0+URZ], R3 ;  /* 0x00000003000075a7 */ /* 0x00872400080211ff */
[----:B----4-:R-:W-:Y:S05]  /*52d0*/  @!P1 NANOSLEEP.SYNCS 0x989680 ;  /* 0x009896800000995d */ /* 0x010fea0003900000 */
[----:B------:R-:W4:Y:S02]  /*52e0*/  @!P1 SYNCS.PHASECHK.TRANS64 P1, [R0+URZ], R3 ;  /* 0x00000003000095a7 */ /* 0x000f2400080210ff */
[----:B----4-:R-:W-:Y:S05]  /*52f0*/  @!P1 BRA `(.L_x_71) ;  /* 0xfffffffc00f09947 */ /* 0x010fea000383ffff */
[----:B------:R-:W-:Y:S05]  /*5300*/  BRA `(.L_x_27) ;  /* 0xffffffcc00847947 */ /* 0x000fea000383ffff */
.L_x_30:
[----:B------:R-:W-:-:S07]  /*5310*/  MOV R2, R3 ;  /* 0x0000000300027202 */ /* 0x000fce0000000f00 */
.L_x_72:
[----:B----4-:R4:W3:Y:S02]  /*5320*/  SYNCS.PHASECHK.TRANS64.TRYWAIT P0, [R0+URZ+0x80], R3 ;  /* 0x00008003000075a7 */ /* 0x0108e400080011ff */
[----:B---3--:R-:W-:Y:S05]  /*5330*/  @!P0 NANOSLEEP.SYNCS 0x989680 ;  /* 0x009896800000895d */ /* 0x008fea0003900000 */
[----:B------:R-:W3:Y:S02]  /*5340*/  @!P0 SYNCS.PHASECHK.TRANS64 P0, [R0+URZ+0x80], R3 ;  /* 0x00008003000085a7 */ /* 0x000ee400080010ff */
[----:B---3--:R-:W-:Y:S05]  /*5350*/  @!P0 BRA `(.L_x_72) ;  /* 0xfffffffc00f08947 */ /* 0x008fea000383ffff */
[----:B------:R-:W-:Y:S05]  /*5360*/  BRA `(.L_x_73) ;  /* 0xffffffd000087947 */ /* 0x000fea000383ffff */
.L_x_32:
[----:B------:R-:W-:-:S07]  /*5370*/  MOV R3, R2 ;  /* 0x0000000200037202 */ /* 0x000fce0000000f00 */
.L_x_74:
[----:B---3--:R3:W4:Y:S02]  /*5380*/  SYNCS.PHASECHK.TRANS64.TRYWAIT P0, [R0+URZ+0x70], R3 ;  /* 0x00007003000075a7 */ /* 0x00872400080011ff */
[----:B----4-:R-:W-:Y:S05]  /*5390*/  @!P0 NANOSLEEP.SYNCS 0x989680 ;  /* 0x009896800000895d */ /* 0x010fea0003900000 */
[----:B------:R-:W4:Y:S02]  /*53a0*/  @!P0 SYNCS.PHASECHK.TRANS64 P0, [R0+URZ+0x70], R3 ;  /* 0x00007003000085a7 */ /* 0x000f2400080010ff */
[----:B----4-:R-:W-:Y:S05]  /*53b0*/  @!P0 BRA `(.L_x_74) ;  /* 0xfffffffc00f08947 */ /* 0x010fea000383ffff */
[----:B------:R-:W-:Y:S05]  /*53c0*/  BRA `(.L_x_22) ;  /* 0xffffffd0005c7947 */ /* 0x000fea000383ffff */
.L_x_38:
[----:B---3--:R3:W4:Y:S02]  /*53d0*/  SYNCS.PHASECHK.TRANS64.TRYWAIT P0, [R3+URZ+0x80], RZ ;  /* 0x000080ff030075a7 */ /* 0x00872400080011ff */
[----:B----4-:R-:W-:Y:S05]  /*53e0*/  @!P0 NANOSLEEP.SYNCS 0x989680 ;  /* 0x009896800000895d */ /* 0x010fea0003900000 */
[----:B------:R-:W4:Y:S02]  /*53f0*/  @!P0 SYNCS.PHASECHK.TRANS64 P0, [R3+URZ+0x80], RZ ;  /* 0x000080ff030085a7 */ /* 0x000f2400080010ff */
[----:B----4-:R-:W-:Y:S05]  /*5400*/  @!P0 BRA `(.L_x_38) ;  /* 0xfffffffc00f08947 */ /* 0x010fea000383ffff */
[----:B------:R-:W-:Y:S05]  /*5410*/  BRA `(.L_x_75) ;  /* 0xffffffd4002c7947 */ /* 0x000fea000383ffff */
.L_x_40:
[----:B------:R-:W-:-:S07]  /*5420*/  MOV R4, R5 ;  /* 0x0000000500047202 */ /* 0x000fce0000000f00 */
.L_x_76:
[----:B-1----:R1:W2:Y:S02]  /*5430*/  SYNCS.PHASECHK.TRANS64.TRYWAIT P1, [R52+URZ+0x60], R5 ;  /* 0x00006005340075a7 */ /* 0x0022a400080211ff */
[----:B--2---:R-:W-:Y:S05]  /*5440*/  @!P1 NANOSLEEP.SYNCS 0x989680 ;  /* 0x009896800000995d */ /* 0x004fea0003900000 */
[----:B------:R-:W2:Y:S02]  /*5450*/  @!P1 SYNCS.PHASECHK.TRANS64 P1, [R52+URZ+0x60], R5 ;  /* 0x00006005340095a7 */ /* 0x000ea400080210ff */
[----:B--2---:R-:W-:Y:S05]  /*5460*/  @!P1 BRA `(.L_x_76) ;  /* 0xfffffffc00f09947 */ /* 0x004fea000383ffff */
[----:B------:R-:W-:Y:S05]  /*5470*/  BRA `(.L_x_77) ;  /* 0xffffffd800207947 */ /* 0x000fea000383ffff */
.L_x_47:
[-C--:B------:R-:W-:Y:S02]  /*5480*/  MOV R6, R4.reuse ;  /* 0x0000000400067202 */ /* 0x080fe40000000f00 */
[----:B------:R-:W-:-:S07]  /*5490*/  MOV R7, R4 ;  /* 0x0000000400077202 */ /* 0x000fce0000000f00 */
.L_x_78:
[----:B-1----:R1:W2:Y:S02]  /*54a0*/  SYNCS.PHASECHK.TRANS64.TRYWAIT P0, [R5+URZ+0x80], R7 ;  /* 0x00008007050075a7 */ /* 0x0022a400080011ff */
[----:B--2---:R-:W-:Y:S05]  /*54b0*/  @!P0 NANOSLEEP.SYNCS 0x989680 ;  /* 0x009896800000895d */ /* 0x004fea0003900000 */
[----:B------:R-:W2:Y:S02]  /*54c0*/  @!P0 SYNCS.PHASECHK.TRANS64 P0, [R5+URZ+0x80], R7 ;  /* 0x00008007050085a7 */ /* 0x000ea400080010ff */
[----:B--2---:R-:W-:Y:S05]  /*54d0*/  @!P0 BRA `(.L_x_78) ;  /* 0xfffffffc00f08947 */ /* 0x004fea000383ffff */
[----:B------:R-:W-:Y:S05]  /*54e0*/  BRA `(.L_x_79) ;  /* 0xfffffff400247947 */ /* 0x000fea000383ffff */
        .weak           $__internal_0_$__cuda_sm10x_tcgen05_guardrail_trap_col_being_dealloced_not_returned_by_alloc
        .type           $__internal_0_$__cuda_sm10x_tcgen05_guardrail_trap_col_being_dealloced_not_returned_by_alloc,@function
        .size           $__internal_0_$__cuda_sm10x_tcgen05_guardrail_trap_col_being_dealloced_not_returned_by_alloc,($__internal_1_$__cuda_sm10x_tcgen05_guardrail_trap_phase_invalid_during_alloc - $__internal_0_$__cuda_sm10x_tcgen05_guardrail_trap_col_being_dealloced_not_returned_by_alloc)
$__internal_0_$__cuda_sm10x_tcgen05_guardrail_trap_col_being_dealloced_not_returned_by_alloc:
[----:B------:R-:W-:Y:S05]  /*54f0*/  BPT.TRAP 0x1 ;  /* 0x000000040000795c */ /* 0x000fea0000300000 */
[----:B------:R-:W-:-:S04]  /*5500*/  HFMA2 R3, -RZ, RZ, 0, 0 ;  /* 0x00000000ff037431 */ /* 0x000fc800000001ff */
[----:B------:R-:W-:Y:S05]  /*5510*/  RET.REL.NODEC R2 `(kernel_cutlass_kernel_cudnngrouped_gemmgrouped_gemm_swiglugrouped_gemm_swiglu_quantBlockScaledContiguousGroupedGemmKernel_object_at__TiledMMA_ThrLayoutVMNK11110000_PermutationMNK____MMAAt_0) ;  /* 0xffffffa802b87950 */ /* 0x000fea0003c3ffff */
        .weak           $__internal_1_$__cuda_sm10x_tcgen05_guardrail_trap_phase_invalid_during_alloc
        .type           $__internal_1_$__cuda_sm10x_tcgen05_guardrail_trap_phase_invalid_during_alloc,@function
        .size           $__internal_1_$__cuda_sm10x_tcgen05_guardrail_trap_phase_invalid_during_alloc,($__internal_2_$__cuda_sm10x_tcgen05_guardrail_trap_unallocated_columns_being_dealloced - $__internal_1_$__cuda_sm10x_tcgen05_guardrail_trap_phase_invalid_during_alloc)
$__internal_1_$__cuda_sm10x_tcgen05_guardrail_trap_phase_invalid_during_alloc:
[----:B------:R-:W-:Y:S05]  /*5520*/  BPT.TRAP 0x1 ;  /* 0x000000040000795c */ /* 0x000fea0000300000 */
[----:B------:R-:W-:-:S04]  /*5530*/  MOV R3, 0x0 ;  /* 0x0000000000037802 */ /* 0x000fc80000000f00 */
[----:B------:R-:W-:Y:S05]  /*5540*/  RET.REL.NODEC R2 `(kernel_cutlass_kernel_cudnngrouped_gemmgrouped_gemm_swiglugrouped_gemm_swiglu_quantBlockScaledContiguousGroupedGemmKernel_object_at__TiledMMA_ThrLayoutVMNK11110000_PermutationMNK____MMAAt_0) ;  /* 0xffffffa802ac7950 */ /* 0x000fea0003c3ffff */
        .weak           $__internal_2_$__cuda_sm10x_tcgen05_guardrail_trap_unallocated_columns_being_dealloced
        .type           $__internal_2_$__cuda_sm10x_tcgen05_guardrail_trap_unallocated_columns_being_dealloced,@function
        .size           $__internal_2_$__cuda_sm10x_tcgen05_guardrail_trap_unallocated_columns_being_dealloced,(.L_x_83 - $__internal_2_$__cuda_sm10x_tcgen05_guardrail_trap_unallocated_columns_being_dealloced)
$__internal_2_$__cuda_sm10x_tcgen05_guardrail_trap_unallocated_columns_being_dealloced:
[----:B------:R-:W-:Y:S05]  /*5550*/  BPT.TRAP 0x1 ;  /* 0x000000040000795c */ /* 0x000fea0000300000 */
[----:B------:R-:W-:-:S04]  /*5560*/  HFMA2 R3, -RZ, RZ, 0, 0 ;  /* 0x00000000ff037431 */ /* 0x000fc800000001ff */
[----:B------:R-:W-:Y:S05]  /*5570*/  RET.REL.NODEC R2 `(kernel_cutlass_kernel_cudnngrouped_gemmgrouped_gemm_swiglugrouped_gemm_swiglu_quantBlockScaledContiguousGroupedGemmKernel_object_at__TiledMMA_ThrLayoutVMNK11110000_PermutationMNK____MMAAt_0) ;  /* 0xffffffa802a07950 */ /* 0x000fea0003c3ffff */
.L_x_80:
[----:B------:R-:W-:-:S00]  /*5580*/  BRA `(.L_x_80) ;  /* 0xfffffffc00fc7947 */ /* 0x000fc0000383ffff */
[----:B------:R-:W-:-:S00]  /*5590*/  NOP ;  /* 0x0000000000007918 */ /* 0x000fc00000000000 */
        /* <DEDUP_REMOVED lines=14> */
.L_x_83:


//--------------------- .nv.shared.kernel_cutlass_kernel_cudnngrouped_gemmgrouped_gemm_swiglugrouped_gemm_swiglu_quantBlockScaledContiguousGroupedGemmKernel_object_at__TiledMMA_ThrLayoutVMNK11110000_PermutationMNK____MMAAt_0 --------------------------
	.section	.nv.shared.kernel_cutlass_kernel_cudnngrouped_gemmgrouped_gemm_swiglugrouped_gemm_swiglu_quantBlockScaledContiguousGroupedGemmKernel_object_at__TiledMMA_ThrLayoutVMNK11110000_PermutationMNK____MMAAt_0,"aw",@nobits
	.sectionflags	@""
	.align	1024
	.zero		1024


//--------------------- .nv.shared.reserved.0     --------------------------
	.section	.nv.shared.reserved.0,"aw",@nobits
	.align	8
	.weak		__nv_reservedSMEM_offset_0_alias
	.size		__nv_reservedSMEM_offset_0_alias, 0, 64
	.other		__nv_reservedSMEM_offset_0_alias,@"STO_CUDA_RESERVED_SHARED STV_DEFAULT"
__nv_reservedSMEM_offset_0_alias:
	.zero		0
.nv.shared.reserved.0:
	.zero		64
	.weak		__nv_reservedSMEM_allocation_phase
	.type		__nv_reservedSMEM_allocation_phase,@object
	.size		__nv_reservedSMEM_allocation_phase,(.L_0 - __nv_reservedSMEM_allocation_phase)
__nv_reservedSMEM_allocation_phase:
	.zero		1
.L_0:
	.zero		7
	.weak		__nv_reservedSMEM_devtool_atexit_pc
	.type		__nv_reservedSMEM_devtool_atexit_pc,@object
	.size		__nv_reservedSMEM_devtool_atexit_pc,(__nv_reservedSMEM_allocation_mask - __nv_reservedSMEM_devtool_atexit_pc)
__nv_reservedSMEM_devtool_atexit_pc:
	.zero		8
	.weak		__nv_reservedSMEM_allocation_mask
	.type		__nv_reservedSMEM_allocation_mask,@object
	.size		__nv_reservedSMEM_allocation_mask,(.L_2 - __nv_reservedSMEM_allocation_mask)
__nv_reservedSMEM_allocation_mask:
	.zero		4
.L_2:


//--------------------- .nv.constant0.kernel_cutlass_kernel_cudnngrouped_gemmgrouped_gemm_swiglugrouped_gemm_swiglu_quantBlockScaledContiguousGroupedGemmKernel_object_at__TiledMMA_ThrLayoutVMNK11110000_PermutationMNK____MMAAt_0 --------------------------
	.section	.nv.constant0.kernel_cutlass_kernel_cudnngrouped_gemmgrouped_gemm_swiglugrouped_gemm_swiglu_quantBlockScaledContiguousGroupedGemmKernel_object_at__TiledMMA_ThrLayoutVMNK11110000_PermutationMNK____MMAAt_0,"a",@progbits
	.sectionflags	@""
	.align	4
.nv.constant0.kernel_cutlass_kernel_cudnngrouped_gemmgrouped_gemm_swiglugrouped_gemm_swiglu_quantBlockScaledContiguousGroupedGemmKernel_object_at__TiledMMA_ThrLayoutVMNK11110000_PermutationMNK____MMAAt_0:
	.zero		1924


//--------------------- SYMBOLS --------------------------

	.type		.nv.reservedSmem.offset0,@object
	.size		.nv.reservedSmem.offset0,0x4
	.type		.nv.reservedSmem.cap,@object
	.size		.nv.reservedSmem.cap,0x4
